//
// Generated by NVIDIA NVVM Compiler
//
// Compiler Build ID: CL-36424714
// Cuda compilation tools, release 13.0, V13.0.88
// Based on NVVM 20.0.0
//

.version 9.0
.target sm_100
.address_size 64

	// .globl	_Z17ConvolutionKernelPhS_iiiiff
.const .align 4 .b8 DKernel[324];
// _ZZ17ConvolutionKernelPhS_iiiiffE11SharedInput has been demoted
// _ZZ20ConvolutionKernelRGBPhS_iiiiffE7SharedR has been demoted
// _ZZ20ConvolutionKernelRGBPhS_iiiiffE7SharedG has been demoted
// _ZZ20ConvolutionKernelRGBPhS_iiiiffE7SharedB has been demoted

.visible .entry _Z17ConvolutionKernelPhS_iiiiff(
	.param .u64 .ptr .align 1 _Z17ConvolutionKernelPhS_iiiiff_param_0,
	.param .u64 .ptr .align 1 _Z17ConvolutionKernelPhS_iiiiff_param_1,
	.param .u32 _Z17ConvolutionKernelPhS_iiiiff_param_2,
	.param .u32 _Z17ConvolutionKernelPhS_iiiiff_param_3,
	.param .u32 _Z17ConvolutionKernelPhS_iiiiff_param_4,
	.param .u32 _Z17ConvolutionKernelPhS_iiiiff_param_5,
	.param .f32 _Z17ConvolutionKernelPhS_iiiiff_param_6,
	.param .f32 _Z17ConvolutionKernelPhS_iiiiff_param_7
)
{
	.reg .pred 	%p<17>;
	.reg .b16 	%rs<2>;
	.reg .b32 	%r<93>;
	.reg .b32 	%f<78>;
	.reg .b64 	%rd<35>;
	// demoted variable
	.shared .align 4 .b8 _ZZ17ConvolutionKernelPhS_iiiiffE11SharedInput[2304];
	ld.param.u64 	%rd5, [_Z17ConvolutionKernelPhS_iiiiff_param_0];
	ld.param.u64 	%rd6, [_Z17ConvolutionKernelPhS_iiiiff_param_1];
	ld.param.u32 	%r43, [_Z17ConvolutionKernelPhS_iiiiff_param_2];
	ld.param.u32 	%r44, [_Z17ConvolutionKernelPhS_iiiiff_param_3];
	ld.param.u32 	%r45, [_Z17ConvolutionKernelPhS_iiiiff_param_5];
	ld.param.f32 	%f15, [_Z17ConvolutionKernelPhS_iiiiff_param_6];
	ld.param.f32 	%f16, [_Z17ConvolutionKernelPhS_iiiiff_param_7];
	mov.u32 	%r1, %tid.x;
	mov.u32 	%r2, %tid.y;
	mov.u32 	%r46, %ctaid.x;
	mov.u32 	%r3, %ntid.x;
	mad.lo.s32 	%r4, %r46, %r3, %r1;
	mov.u32 	%r47, %ctaid.y;
	mov.u32 	%r5, %ntid.y;
	mad.lo.s32 	%r6, %r47, %r5, %r2;
	shr.u32 	%r48, %r45, 31;
	add.s32 	%r49, %r45, %r48;
	shr.s32 	%r7, %r49, 1;
	and.b32  	%r50, %r49, -2;
	add.s32 	%r8, %r50, 16;
	setp.lt.s32 	%p1, %r45, -15;
	@%p1 bra 	$L__BB0_7;
	sub.s32 	%r9, %r6, %r7;
	sub.s32 	%r10, %r4, %r7;
	add.s32 	%r11, %r44, -1;
	add.s32 	%r12, %r43, -1;
	cvta.to.global.u64 	%rd1, %rd5;
	mov.b32 	%r85, 0;
$L__BB0_2:
	add.s32 	%r14, %r85, %r2;
	add.s32 	%r53, %r9, %r85;
	min.s32 	%r54, %r11, %r53;
	max.s32 	%r55, %r54, 0;
	mul.lo.s32 	%r15, %r55, %r43;
	mov.u32 	%r56, _ZZ17ConvolutionKernelPhS_iiiiffE11SharedInput;
	mad.lo.s32 	%r16, %r14, 96, %r56;
	mov.b32 	%r86, 0;
$L__BB0_3:
	add.s32 	%r18, %r86, %r1;
	max.s32 	%r58, %r14, %r18;
	setp.ge.s32 	%p2, %r58, %r8;
	@%p2 bra 	$L__BB0_5;
	add.s32 	%r59, %r10, %r86;
	min.s32 	%r60, %r12, %r59;
	max.s32 	%r61, %r60, 0;
	add.s32 	%r62, %r61, %r15;
	cvt.s64.s32 	%rd7, %r62;
	add.s64 	%rd8, %rd1, %rd7;
	ld.global.u8 	%rs1, [%rd8];
	cvt.rn.f32.u16 	%f17, %rs1;
	div.rn.f32 	%f18, %f17, 0f437F0000;
	shl.b32 	%r63, %r18, 2;
	add.s32 	%r64, %r16, %r63;
	st.shared.f32 	[%r64], %f18;
$L__BB0_5:
	add.s32 	%r86, %r86, %r3;
	setp.lt.s32 	%p3, %r86, %r8;
	@%p3 bra 	$L__BB0_3;
	add.s32 	%r85, %r85, %r5;
	setp.lt.s32 	%p4, %r85, %r8;
	@%p4 bra 	$L__BB0_2;
$L__BB0_7:
	bar.sync 	0;
	setp.ge.s32 	%p5, %r6, %r44;
	setp.ge.s32 	%p6, %r4, %r43;
	or.pred  	%p7, %p6, %p5;
	@%p7 bra 	$L__BB0_23;
	setp.lt.s32 	%p8, %r45, 1;
	mov.f32 	%f76, 0f00000000;
	@%p8 bra 	$L__BB0_22;
	and.b32  	%r21, %r45, 7;
	add.s32 	%r22, %r21, -1;
	and.b32  	%r23, %r45, 3;
	and.b32  	%r24, %r45, 2147483640;
	and.b32  	%r25, %r45, 1;
	neg.s32 	%r26, %r24;
	shl.b32 	%r66, %r1, 2;
	mov.u32 	%r67, _ZZ17ConvolutionKernelPhS_iiiiffE11SharedInput;
	add.s32 	%r68, %r66, %r67;
	add.s32 	%r27, %r68, 16;
	mov.f32 	%f76, 0f00000000;
	mov.b32 	%r87, 0;
	mov.u64 	%rd29, DKernel;
$L__BB0_10:
	setp.lt.u32 	%p9, %r45, 8;
	add.s32 	%r29, %r87, %r2;
	mul.lo.s32 	%r30, %r87, %r45;
	mov.b32 	%r91, 0;
	@%p9 bra 	$L__BB0_13;
	mad.lo.s32 	%r88, %r29, 96, %r27;
	mul.wide.u32 	%rd9, %r30, 4;
	add.s64 	%rd11, %rd29, %rd9;
	add.s64 	%rd34, %rd11, 16;
	mov.u32 	%r89, %r26;
$L__BB0_12:
	.pragma "nounroll";
	ld.const.f32 	%f22, [%rd34+-16];
	ld.shared.f32 	%f23, [%r88+-16];
	fma.rn.f32 	%f24, %f22, %f23, %f76;
	ld.const.f32 	%f25, [%rd34+-12];
	ld.shared.f32 	%f26, [%r88+-12];
	fma.rn.f32 	%f27, %f25, %f26, %f24;
	ld.const.f32 	%f28, [%rd34+-8];
	ld.shared.f32 	%f29, [%r88+-8];
	fma.rn.f32 	%f30, %f28, %f29, %f27;
	ld.const.f32 	%f31, [%rd34+-4];
	ld.shared.f32 	%f32, [%r88+-4];
	fma.rn.f32 	%f33, %f31, %f32, %f30;
	ld.const.f32 	%f34, [%rd34];
	ld.shared.f32 	%f35, [%r88];
	fma.rn.f32 	%f36, %f34, %f35, %f33;
	ld.const.f32 	%f37, [%rd34+4];
	ld.shared.f32 	%f38, [%r88+4];
	fma.rn.f32 	%f39, %f37, %f38, %f36;
	ld.const.f32 	%f40, [%rd34+8];
	ld.shared.f32 	%f41, [%r88+8];
	fma.rn.f32 	%f42, %f40, %f41, %f39;
	ld.const.f32 	%f43, [%rd34+12];
	ld.shared.f32 	%f44, [%r88+12];
	fma.rn.f32 	%f76, %f43, %f44, %f42;
	add.s32 	%r89, %r89, 8;
	add.s32 	%r88, %r88, 32;
	add.s64 	%rd34, %rd34, 32;
	setp.ne.s32 	%p10, %r89, 0;
	mov.u32 	%r91, %r24;
	@%p10 bra 	$L__BB0_12;
$L__BB0_13:
	setp.eq.s32 	%p11, %r21, 0;
	@%p11 bra 	$L__BB0_21;
	mad.lo.s32 	%r37, %r29, 96, %r67;
	setp.lt.u32 	%p12, %r22, 3;
	@%p12 bra 	$L__BB0_16;
	add.s32 	%r71, %r91, %r1;
	add.s32 	%r72, %r91, %r30;
	mul.wide.u32 	%rd12, %r72, 4;
	add.s64 	%rd14, %rd29, %rd12;
	ld.const.f32 	%f46, [%rd14];
	shl.b32 	%r73, %r71, 2;
	add.s32 	%r74, %r37, %r73;
	ld.shared.f32 	%f47, [%r74];
	fma.rn.f32 	%f48, %f46, %f47, %f76;
	cvt.u64.u32 	%rd15, %r30;
	cvt.u64.u32 	%rd16, %r91;
	add.s64 	%rd17, %rd16, %rd15;
	shl.b64 	%rd18, %rd17, 2;
	add.s64 	%rd19, %rd29, %rd18;
	ld.const.f32 	%f49, [%rd19+4];
	ld.shared.f32 	%f50, [%r74+4];
	fma.rn.f32 	%f51, %f49, %f50, %f48;
	ld.const.f32 	%f52, [%rd19+8];
	ld.shared.f32 	%f53, [%r74+8];
	fma.rn.f32 	%f54, %f52, %f53, %f51;
	ld.const.f32 	%f55, [%rd19+12];
	ld.shared.f32 	%f56, [%r74+12];
	fma.rn.f32 	%f76, %f55, %f56, %f54;
	add.s32 	%r91, %r91, 4;
$L__BB0_16:
	setp.eq.s32 	%p13, %r23, 0;
	@%p13 bra 	$L__BB0_21;
	setp.eq.s32 	%p14, %r23, 1;
	@%p14 bra 	$L__BB0_19;
	add.s32 	%r75, %r91, %r1;
	add.s32 	%r76, %r91, %r30;
	mul.wide.u32 	%rd20, %r76, 4;
	add.s64 	%rd22, %rd29, %rd20;
	ld.const.f32 	%f58, [%rd22];
	shl.b32 	%r77, %r75, 2;
	add.s32 	%r78, %r37, %r77;
	ld.shared.f32 	%f59, [%r78];
	fma.rn.f32 	%f60, %f58, %f59, %f76;
	cvt.u64.u32 	%rd23, %r30;
	cvt.u64.u32 	%rd24, %r91;
	add.s64 	%rd25, %rd24, %rd23;
	shl.b64 	%rd26, %rd25, 2;
	add.s64 	%rd27, %rd29, %rd26;
	ld.const.f32 	%f61, [%rd27+4];
	ld.shared.f32 	%f62, [%r78+4];
	fma.rn.f32 	%f76, %f61, %f62, %f60;
	add.s32 	%r91, %r91, 2;
$L__BB0_19:
	setp.eq.s32 	%p15, %r25, 0;
	@%p15 bra 	$L__BB0_21;
	add.s32 	%r79, %r91, %r1;
	add.s32 	%r80, %r91, %r30;
	mul.wide.u32 	%rd28, %r80, 4;
	add.s64 	%rd30, %rd29, %rd28;
	ld.const.f32 	%f63, [%rd30];
	shl.b32 	%r81, %r79, 2;
	add.s32 	%r82, %r37, %r81;
	ld.shared.f32 	%f64, [%r82];
	fma.rn.f32 	%f76, %f63, %f64, %f76;
$L__BB0_21:
	add.s32 	%r87, %r87, 1;
	setp.ne.s32 	%p16, %r87, %r45;
	@%p16 bra 	$L__BB0_10;
$L__BB0_22:
	fma.rn.f32 	%f65, %f15, %f76, %f16;
	min.f32 	%f66, %f65, 0f437F0000;
	max.f32 	%f67, %f66, 0f00000000;
	cvt.rzi.u32.f32 	%r83, %f67;
	mad.lo.s32 	%r84, %r43, %r6, %r4;
	cvt.s64.s32 	%rd31, %r84;
	cvta.to.global.u64 	%rd32, %rd6;
	add.s64 	%rd33, %rd32, %rd31;
	st.global.u8 	[%rd33], %r83;
$L__BB0_23:
	ret;

}
	// .globl	_Z20ConvolutionKernelRGBPhS_iiiiff
.visible .entry _Z20ConvolutionKernelRGBPhS_iiiiff(
	.param .u64 .ptr .align 1 _Z20ConvolutionKernelRGBPhS_iiiiff_param_0,
	.param .u64 .ptr .align 1 _Z20ConvolutionKernelRGBPhS_iiiiff_param_1,
	.param .u32 _Z20ConvolutionKernelRGBPhS_iiiiff_param_2,
	.param .u32 _Z20ConvolutionKernelRGBPhS_iiiiff_param_3,
	.param .u32 _Z20ConvolutionKernelRGBPhS_iiiiff_param_4,
	.param .u32 _Z20ConvolutionKernelRGBPhS_iiiiff_param_5,
	.param .f32 _Z20ConvolutionKernelRGBPhS_iiiiff_param_6,
	.param .f32 _Z20ConvolutionKernelRGBPhS_iiiiff_param_7
)
{
	.reg .pred 	%p<18>;
	.reg .b16 	%rs<5>;
	.reg .b32 	%r<130>;
	.reg .b32 	%f<190>;
	.reg .b64 	%rd<38>;
	// demoted variable
	.shared .align 4 .b8 _ZZ20ConvolutionKernelRGBPhS_iiiiffE7SharedR[2304];
	// demoted variable
	.shared .align 4 .b8 _ZZ20ConvolutionKernelRGBPhS_iiiiffE7SharedG[2304];
	// demoted variable
	.shared .align 4 .b8 _ZZ20ConvolutionKernelRGBPhS_iiiiffE7SharedB[2304];
	ld.param.u64 	%rd7, [_Z20ConvolutionKernelRGBPhS_iiiiff_param_0];
	ld.param.u32 	%r51, [_Z20ConvolutionKernelRGBPhS_iiiiff_param_2];
	ld.param.u32 	%r52, [_Z20ConvolutionKernelRGBPhS_iiiiff_param_3];
	ld.param.u32 	%r53, [_Z20ConvolutionKernelRGBPhS_iiiiff_param_4];
	ld.param.u32 	%r54, [_Z20ConvolutionKernelRGBPhS_iiiiff_param_5];
	cvta.to.global.u64 	%rd1, %rd7;
	mov.u32 	%r1, %tid.x;
	mov.u32 	%r2, %tid.y;
	mov.u32 	%r55, %ctaid.x;
	mov.u32 	%r3, %ntid.x;
	mad.lo.s32 	%r4, %r55, %r3, %r1;
	mov.u32 	%r56, %ctaid.y;
	mov.u32 	%r5, %ntid.y;
	mad.lo.s32 	%r6, %r56, %r5, %r2;
	shr.u32 	%r57, %r54, 31;
	add.s32 	%r58, %r54, %r57;
	shr.s32 	%r7, %r58, 1;
	and.b32  	%r59, %r58, -2;
	add.s32 	%r8, %r59, 16;
	setp.lt.s32 	%p1, %r54, -15;
	@%p1 bra 	$L__BB1_7;
	sub.s32 	%r9, %r6, %r7;
	sub.s32 	%r10, %r4, %r7;
	add.s32 	%r11, %r52, -1;
	add.s32 	%r12, %r51, -1;
	mov.b32 	%r120, 0;
$L__BB1_2:
	add.s32 	%r14, %r120, %r2;
	add.s32 	%r62, %r9, %r120;
	min.s32 	%r63, %r11, %r62;
	max.s32 	%r64, %r63, 0;
	mul.lo.s32 	%r15, %r64, %r51;
	mul.lo.s32 	%r65, %r14, 96;
	mov.u32 	%r66, _ZZ20ConvolutionKernelRGBPhS_iiiiffE7SharedR;
	add.s32 	%r16, %r66, %r65;
	mov.u32 	%r67, _ZZ20ConvolutionKernelRGBPhS_iiiiffE7SharedG;
	add.s32 	%r17, %r67, %r65;
	mov.u32 	%r68, _ZZ20ConvolutionKernelRGBPhS_iiiiffE7SharedB;
	add.s32 	%r18, %r68, %r65;
	mov.b32 	%r121, 0;
$L__BB1_3:
	add.s32 	%r20, %r121, %r1;
	max.s32 	%r70, %r14, %r20;
	setp.ge.s32 	%p2, %r70, %r8;
	@%p2 bra 	$L__BB1_5;
	add.s32 	%r71, %r10, %r121;
	min.s32 	%r72, %r12, %r71;
	max.s32 	%r73, %r72, 0;
	add.s32 	%r74, %r73, %r15;
	mul.lo.s32 	%r75, %r74, %r53;
	cvt.s64.s32 	%rd8, %r75;
	add.s64 	%rd9, %rd1, %rd8;
	ld.global.u8 	%rs1, [%rd9];
	cvt.rn.f32.u16 	%f45, %rs1;
	div.rn.f32 	%f46, %f45, 0f437F0000;
	shl.b32 	%r76, %r20, 2;
	add.s32 	%r77, %r16, %r76;
	st.shared.f32 	[%r77], %f46;
	ld.global.u8 	%rs2, [%rd9+1];
	cvt.rn.f32.u16 	%f47, %rs2;
	div.rn.f32 	%f48, %f47, 0f437F0000;
	add.s32 	%r78, %r17, %r76;
	st.shared.f32 	[%r78], %f48;
	ld.global.u8 	%rs3, [%rd9+2];
	cvt.rn.f32.u16 	%f49, %rs3;
	div.rn.f32 	%f50, %f49, 0f437F0000;
	add.s32 	%r79, %r18, %r76;
	st.shared.f32 	[%r79], %f50;
$L__BB1_5:
	add.s32 	%r121, %r121, %r3;
	setp.lt.s32 	%p3, %r121, %r8;
	@%p3 bra 	$L__BB1_3;
	add.s32 	%r120, %r120, %r5;
	setp.lt.s32 	%p4, %r120, %r8;
	@%p4 bra 	$L__BB1_2;
$L__BB1_7:
	bar.sync 	0;
	setp.ge.s32 	%p5, %r6, %r52;
	setp.ge.s32 	%p6, %r4, %r51;
	or.pred  	%p7, %p6, %p5;
	@%p7 bra 	$L__BB1_24;
	setp.lt.s32 	%p8, %r54, 1;
	mov.f32 	%f184, 0f00000000;
	mov.f32 	%f185, %f184;
	mov.f32 	%f186, %f184;
	@%p8 bra 	$L__BB1_22;
	and.b32  	%r23, %r54, 7;
	and.b32  	%r24, %r54, 3;
	and.b32  	%r25, %r54, 2147483640;
	and.b32  	%r26, %r54, 1;
	neg.s32 	%r27, %r25;
	mov.f32 	%f186, 0f00000000;
	mov.b32 	%r122, 0;
	mov.u64 	%rd30, DKernel;
	mov.f32 	%f185, %f186;
	mov.f32 	%f184, %f186;
$L__BB1_10:
	setp.lt.u32 	%p9, %r54, 8;
	mul.lo.s32 	%r29, %r122, %r54;
	mov.b32 	%r128, 0;
	@%p9 bra 	$L__BB1_13;
	add.s32 	%r82, %r122, %r2;
	mul.lo.s32 	%r83, %r82, 96;
	shl.b32 	%r84, %r1, 2;
	add.s32 	%r85, %r84, 16;
	mov.u32 	%r86, _ZZ20ConvolutionKernelRGBPhS_iiiiffE7SharedB;
	add.s32 	%r87, %r86, %r85;
	add.s32 	%r125, %r87, %r83;
	mov.u32 	%r88, _ZZ20ConvolutionKernelRGBPhS_iiiiffE7SharedG;
	add.s32 	%r89, %r88, %r85;
	add.s32 	%r124, %r89, %r83;
	mov.u32 	%r90, _ZZ20ConvolutionKernelRGBPhS_iiiiffE7SharedR;
	add.s32 	%r91, %r90, %r85;
	add.s32 	%r123, %r91, %r83;
	mul.wide.u32 	%rd10, %r29, 4;
	add.s64 	%rd12, %rd30, %rd10;
	add.s64 	%rd37, %rd12, 16;
	mov.u32 	%r126, %r27;
$L__BB1_12:
	.pragma "nounroll";
	ld.const.f32 	%f54, [%rd37+-16];
	ld.shared.f32 	%f55, [%r123+-16];
	fma.rn.f32 	%f56, %f54, %f55, %f184;
	ld.shared.f32 	%f57, [%r124+-16];
	fma.rn.f32 	%f58, %f54, %f57, %f185;
	ld.shared.f32 	%f59, [%r125+-16];
	fma.rn.f32 	%f60, %f54, %f59, %f186;
	ld.const.f32 	%f61, [%rd37+-12];
	ld.shared.f32 	%f62, [%r123+-12];
	fma.rn.f32 	%f63, %f61, %f62, %f56;
	ld.shared.f32 	%f64, [%r124+-12];
	fma.rn.f32 	%f65, %f61, %f64, %f58;
	ld.shared.f32 	%f66, [%r125+-12];
	fma.rn.f32 	%f67, %f61, %f66, %f60;
	ld.const.f32 	%f68, [%rd37+-8];
	ld.shared.f32 	%f69, [%r123+-8];
	fma.rn.f32 	%f70, %f68, %f69, %f63;
	ld.shared.f32 	%f71, [%r124+-8];
	fma.rn.f32 	%f72, %f68, %f71, %f65;
	ld.shared.f32 	%f73, [%r125+-8];
	fma.rn.f32 	%f74, %f68, %f73, %f67;
	ld.const.f32 	%f75, [%rd37+-4];
	ld.shared.f32 	%f76, [%r123+-4];
	fma.rn.f32 	%f77, %f75, %f76, %f70;
	ld.shared.f32 	%f78, [%r124+-4];
	fma.rn.f32 	%f79, %f75, %f78, %f72;
	ld.shared.f32 	%f80, [%r125+-4];
	fma.rn.f32 	%f81, %f75, %f80, %f74;
	ld.const.f32 	%f82, [%rd37];
	ld.shared.f32 	%f83, [%r123];
	fma.rn.f32 	%f84, %f82, %f83, %f77;
	ld.shared.f32 	%f85, [%r124];
	fma.rn.f32 	%f86, %f82, %f85, %f79;
	ld.shared.f32 	%f87, [%r125];
	fma.rn.f32 	%f88, %f82, %f87, %f81;
	ld.const.f32 	%f89, [%rd37+4];
	ld.shared.f32 	%f90, [%r123+4];
	fma.rn.f32 	%f91, %f89, %f90, %f84;
	ld.shared.f32 	%f92, [%r124+4];
	fma.rn.f32 	%f93, %f89, %f92, %f86;
	ld.shared.f32 	%f94, [%r125+4];
	fma.rn.f32 	%f95, %f89, %f94, %f88;
	ld.const.f32 	%f96, [%rd37+8];
	ld.shared.f32 	%f97, [%r123+8];
	fma.rn.f32 	%f98, %f96, %f97, %f91;
	ld.shared.f32 	%f99, [%r124+8];
	fma.rn.f32 	%f100, %f96, %f99, %f93;
	ld.shared.f32 	%f101, [%r125+8];
	fma.rn.f32 	%f102, %f96, %f101, %f95;
	ld.const.f32 	%f103, [%rd37+12];
	ld.shared.f32 	%f104, [%r123+12];
	fma.rn.f32 	%f184, %f103, %f104, %f98;
	ld.shared.f32 	%f105, [%r124+12];
	fma.rn.f32 	%f185, %f103, %f105, %f100;
	ld.shared.f32 	%f106, [%r125+12];
	fma.rn.f32 	%f186, %f103, %f106, %f102;
	add.s32 	%r126, %r126, 8;
	add.s32 	%r125, %r125, 32;
	add.s32 	%r124, %r124, 32;
	add.s32 	%r123, %r123, 32;
	add.s64 	%rd37, %rd37, 32;
	setp.ne.s32 	%p10, %r126, 0;
	mov.u32 	%r128, %r25;
	@%p10 bra 	$L__BB1_12;
$L__BB1_13:
	setp.eq.s32 	%p11, %r23, 0;
	@%p11 bra 	$L__BB1_21;
	add.s32 	%r92, %r122, %r2;
	mul.lo.s32 	%r93, %r92, 96;
	mov.u32 	%r94, _ZZ20ConvolutionKernelRGBPhS_iiiiffE7SharedR;
	add.s32 	%r42, %r94, %r93;
	mov.u32 	%r95, _ZZ20ConvolutionKernelRGBPhS_iiiiffE7SharedG;
	add.s32 	%r43, %r95, %r93;
	mov.u32 	%r96, _ZZ20ConvolutionKernelRGBPhS_iiiiffE7SharedB;
	add.s32 	%r44, %r96, %r93;
	add.s32 	%r97, %r23, -1;
	setp.lt.u32 	%p12, %r97, 3;
	@%p12 bra 	$L__BB1_16;
	add.s32 	%r98, %r128, %r1;
	add.s32 	%r99, %r128, %r29;
	mul.wide.u32 	%rd13, %r99, 4;
	add.s64 	%rd15, %rd30, %rd13;
	ld.const.f32 	%f108, [%rd15];
	shl.b32 	%r100, %r98, 2;
	add.s32 	%r101, %r42, %r100;
	ld.shared.f32 	%f109, [%r101];
	fma.rn.f32 	%f110, %f108, %f109, %f184;
	add.s32 	%r102, %r43, %r100;
	ld.shared.f32 	%f111, [%r102];
	fma.rn.f32 	%f112, %f108, %f111, %f185;
	add.s32 	%r103, %r44, %r100;
	ld.shared.f32 	%f113, [%r103];
	fma.rn.f32 	%f114, %f108, %f113, %f186;
	cvt.u64.u32 	%rd16, %r29;
	cvt.u64.u32 	%rd17, %r128;
	add.s64 	%rd18, %rd17, %rd16;
	shl.b64 	%rd19, %rd18, 2;
	add.s64 	%rd20, %rd30, %rd19;
	ld.const.f32 	%f115, [%rd20+4];
	ld.shared.f32 	%f116, [%r101+4];
	fma.rn.f32 	%f117, %f115, %f116, %f110;
	ld.shared.f32 	%f118, [%r102+4];
	fma.rn.f32 	%f119, %f115, %f118, %f112;
	ld.shared.f32 	%f120, [%r103+4];
	fma.rn.f32 	%f121, %f115, %f120, %f114;
	ld.const.f32 	%f122, [%rd20+8];
	ld.shared.f32 	%f123, [%r101+8];
	fma.rn.f32 	%f124, %f122, %f123, %f117;
	ld.shared.f32 	%f125, [%r102+8];
	fma.rn.f32 	%f126, %f122, %f125, %f119;
	ld.shared.f32 	%f127, [%r103+8];
	fma.rn.f32 	%f128, %f122, %f127, %f121;
	ld.const.f32 	%f129, [%rd20+12];
	ld.shared.f32 	%f130, [%r101+12];
	fma.rn.f32 	%f184, %f129, %f130, %f124;
	ld.shared.f32 	%f131, [%r102+12];
	fma.rn.f32 	%f185, %f129, %f131, %f126;
	ld.shared.f32 	%f132, [%r103+12];
	fma.rn.f32 	%f186, %f129, %f132, %f128;
	add.s32 	%r128, %r128, 4;
$L__BB1_16:
	setp.eq.s32 	%p13, %r24, 0;
	@%p13 bra 	$L__BB1_21;
	setp.eq.s32 	%p14, %r24, 1;
	@%p14 bra 	$L__BB1_19;
	add.s32 	%r104, %r128, %r1;
	add.s32 	%r105, %r128, %r29;
	mul.wide.u32 	%rd21, %r105, 4;
	add.s64 	%rd23, %rd30, %rd21;
	ld.const.f32 	%f134, [%rd23];
	shl.b32 	%r106, %r104, 2;
	add.s32 	%r107, %r42, %r106;
	ld.shared.f32 	%f135, [%r107];
	fma.rn.f32 	%f136, %f134, %f135, %f184;
	add.s32 	%r108, %r43, %r106;
	ld.shared.f32 	%f137, [%r108];
	fma.rn.f32 	%f138, %f134, %f137, %f185;
	add.s32 	%r109, %r44, %r106;
	ld.shared.f32 	%f139, [%r109];
	fma.rn.f32 	%f140, %f134, %f139, %f186;
	cvt.u64.u32 	%rd24, %r29;
	cvt.u64.u32 	%rd25, %r128;
	add.s64 	%rd26, %rd25, %rd24;
	shl.b64 	%rd27, %rd26, 2;
	add.s64 	%rd28, %rd30, %rd27;
	ld.const.f32 	%f141, [%rd28+4];
	ld.shared.f32 	%f142, [%r107+4];
	fma.rn.f32 	%f184, %f141, %f142, %f136;
	ld.shared.f32 	%f143, [%r108+4];
	fma.rn.f32 	%f185, %f141, %f143, %f138;
	ld.shared.f32 	%f144, [%r109+4];
	fma.rn.f32 	%f186, %f141, %f144, %f140;
	add.s32 	%r128, %r128, 2;
$L__BB1_19:
	setp.eq.s32 	%p15, %r26, 0;
	@%p15 bra 	$L__BB1_21;
	add.s32 	%r110, %r128, %r1;
	add.s32 	%r111, %r128, %r29;
	mul.wide.u32 	%rd29, %r111, 4;
	add.s64 	%rd31, %rd30, %rd29;
	ld.const.f32 	%f145, [%rd31];
	shl.b32 	%r112, %r110, 2;
	add.s32 	%r113, %r42, %r112;
	ld.shared.f32 	%f146, [%r113];
	fma.rn.f32 	%f184, %f145, %f146, %f184;
	add.s32 	%r114, %r43, %r112;
	ld.shared.f32 	%f147, [%r114];
	fma.rn.f32 	%f185, %f145, %f147, %f185;
	add.s32 	%r115, %r44, %r112;
	ld.shared.f32 	%f148, [%r115];
	fma.rn.f32 	%f186, %f145, %f148, %f186;
$L__BB1_21:
	add.s32 	%r122, %r122, 1;
	setp.ne.s32 	%p16, %r122, %r54;
	@%p16 bra 	$L__BB1_10;
$L__BB1_22:
	ld.param.f32 	%f159, [_Z20ConvolutionKernelRGBPhS_iiiiff_param_7];
	ld.param.f32 	%f158, [_Z20ConvolutionKernelRGBPhS_iiiiff_param_6];
	ld.param.u64 	%rd36, [_Z20ConvolutionKernelRGBPhS_iiiiff_param_1];
	fma.rn.f32 	%f149, %f158, %f184, %f159;
	min.f32 	%f150, %f149, 0f437F0000;
	max.f32 	%f151, %f150, 0f00000000;
	fma.rn.f32 	%f152, %f158, %f185, %f159;
	min.f32 	%f153, %f152, 0f437F0000;
	max.f32 	%f154, %f153, 0f00000000;
	fma.rn.f32 	%f155, %f158, %f186, %f159;
	min.f32 	%f156, %f155, 0f437F0000;
	max.f32 	%f157, %f156, 0f00000000;
	mad.lo.s32 	%r116, %r51, %r6, %r4;
	mul.lo.s32 	%r50, %r116, %r53;
	cvt.rzi.u32.f32 	%r117, %f151;
	cvt.s64.s32 	%rd32, %r50;
	cvta.to.global.u64 	%rd33, %rd36;
	add.s64 	%rd5, %rd33, %rd32;
	st.global.u8 	[%rd5], %r117;
	cvt.rzi.u32.f32 	%r118, %f154;
	st.global.u8 	[%rd5+1], %r118;
	cvt.rzi.u32.f32 	%r119, %f157;
	st.global.u8 	[%rd5+2], %r119;
	setp.ne.s32 	%p17, %r53, 4;
	@%p17 bra 	$L__BB1_24;
	add.s64 	%rd35, %rd1, %rd32;
	ld.global.u8 	%rs4, [%rd35+3];
	st.global.u8 	[%rd5+3], %rs4;
$L__BB1_24:
	ret;

}


// ===== COMPILED SASS (sm_100) =====

	.target	sm_100

	.elftype	@"ET_EXEC"


//--------------------- .note.nv.tkinfo           --------------------------
	.section	.note.nv.tkinfo,"",@"SHT_NOTE"
	.sectionflags	@"SHF_NOTE_NV_TKINFO"
	.tkinfo
        /*0018*/ 	.word	0x00000002
        /*0030*/ 	.string	""
        /*0030*/ 	.string	"ptxas"
        /*0030*/ 	.string	"Cuda compilation tools, release 13.0, V13.0.88"
        /*0030*/ 	.string	"Build cuda_13.0.r13.0/compiler.36424714_0"
        /*0030*/ 	.string	"-arch sm_100 -m 64 "



//--------------------- .note.nv.cuinfo           --------------------------
	.section	.note.nv.cuinfo,"",@"SHT_NOTE"
	.sectionflags	@"SHF_NOTE_NV_CUINFO"
        /*0018*/ 	.short	0x0002
        /*001a*/ 	.short	0x0064
        /*001c*/ 	.short	0x0082
	.zero		2


//--------------------- .nv.info                  --------------------------
	.section	.nv.info,"",@"SHT_CUDA_INFO"
	.align	4


	//----- nvinfo : EIATTR_REGCOUNT
	.align		4
        /*0000*/ 	.byte	0x04, 0x2f
        /*0002*/ 	.short	(.L_2 - .L_1)
	.align		4
.L_1:
        /*0004*/ 	.word	index@(_Z17ConvolutionKernelPhS_iiiiff)
        /*0008*/ 	.word	0x0000001a


	//----- nvinfo : EIATTR_FRAME_SIZE
	.align		4
.L_2:
        /*000c*/ 	.byte	0x04, 0x11
        /*000e*/ 	.short	(.L_4 - .L_3)
	.align		4
.L_3:
        /*0010*/ 	.word	index@($__internal_1_$__cuda_sm3x_div_rn_noftz_f32_slowpath)
        /*0014*/ 	.word	0x00000000


	//----- nvinfo : EIATTR_FRAME_SIZE
	.align		4
.L_4:
        /*0018*/ 	.byte	0x04, 0x11
        /*001a*/ 	.short	(.L_6 - .L_5)
	.align		4
.L_5:
        /*001c*/ 	.word	index@(_Z17ConvolutionKernelPhS_iiiiff)
        /*0020*/ 	.word	0x00000000


	//----- nvinfo : EIATTR_REGCOUNT
	.align		4
.L_6:
        /*0024*/ 	.byte	0x04, 0x2f
        /*0026*/ 	.short	(.L_8 - .L_7)
	.align		4
.L_7:
        /*0028*/ 	.word	index@(_Z20ConvolutionKernelRGBPhS_iiiiff)
        /*002c*/ 	.word	0x0000001f


	//----- nvinfo : EIATTR_FRAME_SIZE
	.align		4
.L_8:
        /*0030*/ 	.byte	0x04, 0x11
        /*0032*/ 	.short	(.L_10 - .L_9)
	.align		4
.L_9:
        /*0034*/ 	.word	index@($__internal_0_$__cuda_sm3x_div_rn_noftz_f32_slowpath)
        /*0038*/ 	.word	0x00000000


	//----- nvinfo : EIATTR_FRAME_SIZE
	.align		4
.L_10:
        /*003c*/ 	.byte	0x04, 0x11
        /*003e*/ 	.short	(.L_12 - .L_11)
	.align		4
.L_11:
        /*0040*/ 	.word	index@(_Z20ConvolutionKernelRGBPhS_iiiiff)
        /*0044*/ 	.word	0x00000000


	//----- nvinfo : EIATTR_MIN_STACK_SIZE
	.align		4
.L_12:
        /*0048*/ 	.byte	0x04, 0x12
        /*004a*/ 	.short	(.L_14 - .L_13)
	.align		4
.L_13:
        /*004c*/ 	.word	index@(_Z20ConvolutionKernelRGBPhS_iiiiff)
        /*0050*/ 	.word	0x00000000


	//----- nvinfo : EIATTR_MIN_STACK_SIZE
	.align		4
.L_14:
        /*0054*/ 	.byte	0x04, 0x12
        /*0056*/ 	.short	(.L_16 - .L_15)
	.align		4
.L_15:
        /*0058*/ 	.word	index@(_Z17ConvolutionKernelPhS_iiiiff)
        /*005c*/ 	.word	0x00000000
.L_16:


//--------------------- .nv.compat                --------------------------
	.section	.nv.compat,"",@"SHT_CUDA_COMPAT_INFO"
	.align	4
        /*0000*/ 	.byte	0x02, 0x09, 0x00, 0x00, 0x02, 0x02, 0x01, 0x00, 0x02, 0x05, 0x05, 0x00, 0x03, 0x07, 0x01, 0x01
        /*0010*/ 	.byte	0x02, 0x03, 0x00, 0x00, 0x02, 0x06, 0x01, 0x00, 0x04, 0x0b, 0x08, 0x00, 0x01, 0x00, 0x00, 0x00
        /*0020*/ 	.byte	0x00, 0x00, 0x00, 0x00


//--------------------- .nv.info._Z20ConvolutionKernelRGBPhS_iiiiff --------------------------
	.section	.nv.info._Z20ConvolutionKernelRGBPhS_iiiiff,"",@"SHT_CUDA_INFO"
	.sectionflags	@""
	.align	4


	//----- nvinfo : EIATTR_CUDA_API_VERSION
	.align		4
        /*0000*/ 	.byte	0x04, 0x37
        /*0002*/ 	.short	(.L_18 - .L_17)
.L_17:
        /*0004*/ 	.word	0x00000082


	//----- nvinfo : EIATTR_KPARAM_INFO
	.align		4
.L_18:
        /*0008*/ 	.byte	0x04, 0x17
        /*000a*/ 	.short	(.L_20 - .L_19)
.L_19:
        /*000c*/ 	.word	0x00000000
        /*0010*/ 	.short	0x0007
        /*0012*/ 	.short	0x0024
        /*0014*/ 	.byte	0x00, 0xf0, 0x11, 0x00


	//----- nvinfo : EIATTR_KPARAM_INFO
	.align		4
.L_20:
        /*0018*/ 	.byte	0x04, 0x17
        /*001a*/ 	.short	(.L_22 - .L_21)
.L_21:
        /*001c*/ 	.word	0x00000000
        /*0020*/ 	.short	0x0006
        /*0022*/ 	.short	0x0020
        /*0024*/ 	.byte	0x00, 0xf0, 0x11, 0x00


	//----- nvinfo : EIATTR_KPARAM_INFO
	.align		4
.L_22:
        /*0028*/ 	.byte	0x04, 0x17
        /*002a*/ 	.short	(.L_24 - .L_23)
.L_23:
        /*002c*/ 	.word	0x00000000
        /*0030*/ 	.short	0x0005
        /*0032*/ 	.short	0x001c
        /*0034*/ 	.byte	0x00, 0xf0, 0x11, 0x00


	//----- nvinfo : EIATTR_KPARAM_INFO
	.align		4
.L_24:
        /*0038*/ 	.byte	0x04, 0x17
        /*003a*/ 	.short	(.L_26 - .L_25)
.L_25:
        /*003c*/ 	.word	0x00000000
        /*0040*/ 	.short	0x0004
        /*0042*/ 	.short	0x0018
        /*0044*/ 	.byte	0x00, 0xf0, 0x11, 0x00


	//----- nvinfo : EIATTR_KPARAM_INFO
	.align		4
.L_26:
        /*0048*/ 	.byte	0x04, 0x17
        /*004a*/ 	.short	(.L_28 - .L_27)
.L_27:
        /*004c*/ 	.word	0x00000000
        /*0050*/ 	.short	0x0003
        /*0052*/ 	.short	0x0014
        /*0054*/ 	.byte	0x00, 0xf0, 0x11, 0x00


	//----- nvinfo : EIATTR_KPARAM_INFO
	.align		4
.L_28:
        /*0058*/ 	.byte	0x04, 0x17
        /*005a*/ 	.short	(.L_30 - .L_29)
.L_29:
        /*005c*/ 	.word	0x00000000
        /*0060*/ 	.short	0x0002
        /*0062*/ 	.short	0x0010
        /*0064*/ 	.byte	0x00, 0xf0, 0x11, 0x00


	//----- nvinfo : EIATTR_KPARAM_INFO
	.align		4
.L_30:
        /*0068*/ 	.byte	0x04, 0x17
        /*006a*/ 	.short	(.L_32 - .L_31)
.L_31:
        /*006c*/ 	.word	0x00000000
        /*0070*/ 	.short	0x0001
        /*0072*/ 	.short	0x0008
        /*0074*/ 	.byte	0x00, 0xf5, 0x21, 0x00


	//----- nvinfo : EIATTR_KPARAM_INFO
	.align		4
.L_32:
        /*0078*/ 	.byte	0x04, 0x17
        /*007a*/ 	.short	(.L_34 - .L_33)
.L_33:
        /*007c*/ 	.word	0x00000000
        /*0080*/ 	.short	0x0000
        /*0082*/ 	.short	0x0000
        /*0084*/ 	.byte	0x00, 0xf5, 0x21, 0x00


	//----- nvinfo : EIATTR_SPARSE_MMA_MASK
	.align		4
.L_34:
        /*0088*/ 	.byte	0x03, 0x50
        /*008a*/ 	.short	0x0000


	//----- nvinfo : EIATTR_MAXREG_COUNT
	.align		4
        /*008c*/ 	.byte	0x03, 0x1b
        /*008e*/ 	.short	0x00ff


	//----- nvinfo : EIATTR_NUM_BARRIERS
	.align		4
        /*0090*/ 	.byte	0x02, 0x4c
        /*0092*/ 	.byte	0x01
	.zero		1


	//----- nvinfo : EIATTR_MERCURY_ISA_VERSION
	.align		4
        /*0094*/ 	.byte	0x03, 0x5f
        /*0096*/ 	.short	0x0101


	//----- nvinfo : EIATTR_VRC_CTA_INIT_COUNT
	.align		4
        /*0098*/ 	.byte	0x02, 0x4a
	.zero		1
	.zero		1


	//----- nvinfo : EIATTR_EXIT_INSTR_OFFSETS
	.align		4
        /*009c*/ 	.byte	0x04, 0x1c
        /*009e*/ 	.short	(.L_36 - .L_35)


	//   ....[0]....
.L_35:
        /*00a0*/ 	.word	0x00000710


	//   ....[1]....
        /*00a4*/ 	.word	0x00001520


	//   ....[2]....
        /*00a8*/ 	.word	0x00001580


	//----- nvinfo : EIATTR_CRS_STACK_SIZE
	.align		4
.L_36:
        /*00ac*/ 	.byte	0x04, 0x1e
        /*00ae*/ 	.short	(.L_38 - .L_37)
.L_37:
        /*00b0*/ 	.word	0x00000000


	//----- nvinfo : EIATTR_CBANK_PARAM_SIZE
	.align		4
.L_38:
        /*00b4*/ 	.byte	0x03, 0x19
        /*00b6*/ 	.short	0x0028


	//----- nvinfo : EIATTR_PARAM_CBANK
	.align		4
        /*00b8*/ 	.byte	0x04, 0x0a
        /*00ba*/ 	.short	(.L_40 - .L_39)
	.align		4
.L_39:
        /*00bc*/ 	.word	index@(.nv.constant0._Z20ConvolutionKernelRGBPhS_iiiiff)
        /*00c0*/ 	.short	0x0380
        /*00c2*/ 	.short	0x0028


	//----- nvinfo : EIATTR_SW_WAR
	.align		4
.L_40:
        /*00c4*/ 	.byte	0x04, 0x36
        /*00c6*/ 	.short	(.L_42 - .L_41)
.L_41:
        /*00c8*/ 	.word	0x00000008
.L_42:


//--------------------- .nv.info._Z17ConvolutionKernelPhS_iiiiff --------------------------
	.section	.nv.info._Z17ConvolutionKernelPhS_iiiiff,"",@"SHT_CUDA_INFO"
	.sectionflags	@""
	.align	4


	//----- nvinfo : EIATTR_CUDA_API_VERSION
	.align		4
        /*0000*/ 	.byte	0x04, 0x37
        /*0002*/ 	.short	(.L_44 - .L_43)
.L_43:
        /*0004*/ 	.word	0x00000082


	//----- nvinfo : EIATTR_KPARAM_INFO
	.align		4
.L_44:
        /*0008*/ 	.byte	0x04, 0x17
        /*000a*/ 	.short	(.L_46 - .L_45)
.L_45:
        /*000c*/ 	.word	0x00000000
        /*0010*/ 	.short	0x0007
        /*0012*/ 	.short	0x0024
        /*0014*/ 	.byte	0x00, 0xf0, 0x11, 0x00


	//----- nvinfo : EIATTR_KPARAM_INFO
	.align		4
.L_46:
        /*0018*/ 	.byte	0x04, 0x17
        /*001a*/ 	.short	(.L_48 - .L_47)
.L_47:
        /*001c*/ 	.word	0x00000000
        /*0020*/ 	.short	0x0006
        /*0022*/ 	.short	0x0020
        /*0024*/ 	.byte	0x00, 0xf0, 0x11, 0x00


	//----- nvinfo : EIATTR_KPARAM_INFO
	.align		4
.L_48:
        /*0028*/ 	.byte	0x04, 0x17
        /*002a*/ 	.short	(.L_50 - .L_49)
.L_49:
        /*002c*/ 	.word	0x00000000
        /*0030*/ 	.short	0x0005
        /*0032*/ 	.short	0x001c
        /*0034*/ 	.byte	0x00, 0xf0, 0x11, 0x00


	//----- nvinfo : EIATTR_KPARAM_INFO
	.align		4
.L_50:
        /*0038*/ 	.byte	0x04, 0x17
        /*003a*/ 	.short	(.L_52 - .L_51)
.L_51:
        /*003c*/ 	.word	0x00000000
        /*0040*/ 	.short	0x0004
        /*0042*/ 	.short	0x0018
        /*0044*/ 	.byte	0x00, 0xf0, 0x11, 0x00


	//----- nvinfo : EIATTR_KPARAM_INFO
	.align		4
.L_52:
        /*0048*/ 	.byte	0x04, 0x17
        /*004a*/ 	.short	(.L_54 - .L_53)
.L_53:
        /*004c*/ 	.word	0x00000000
        /*0050*/ 	.short	0x0003
        /*0052*/ 	.short	0x0014
        /*0054*/ 	.byte	0x00, 0xf0, 0x11, 0x00


	//----- nvinfo : EIATTR_KPARAM_INFO
	.align		4
.L_54:
        /*0058*/ 	.byte	0x04, 0x17
        /*005a*/ 	.short	(.L_56 - .L_55)
.L_55:
        /*005c*/ 	.word	0x00000000
        /*0060*/ 	.short	0x0002
        /*0062*/ 	.short	0x0010
        /*0064*/ 	.byte	0x00, 0xf0, 0x11, 0x00


	//----- nvinfo : EIATTR_KPARAM_INFO
	.align		4
.L_56:
        /*0068*/ 	.byte	0x04, 0x17
        /*006a*/ 	.short	(.L_58 - .L_57)
.L_57:
        /*006c*/ 	.word	0x00000000
        /*0070*/ 	.short	0x0001
        /*0072*/ 	.short	0x0008
        /*0074*/ 	.byte	0x00, 0xf5, 0x21, 0x00


	//----- nvinfo : EIATTR_KPARAM_INFO
	.align		4
.L_58:
        /*0078*/ 	.byte	0x04, 0x17
        /*007a*/ 	.short	(.L_60 - .L_59)
.L_59:
        /*007c*/ 	.word	0x00000000
        /*0080*/ 	.short	0x0000
        /*0082*/ 	.short	0x0000
        /*0084*/ 	.byte	0x00, 0xf5, 0x21, 0x00


	//----- nvinfo : EIATTR_SPARSE_MMA_MASK
	.align		4
.L_60:
        /*0088*/ 	.byte	0x03, 0x50
        /*008a*/ 	.short	0x0000


	//----- nvinfo : EIATTR_MAXREG_COUNT
	.align		4
        /*008c*/ 	.byte	0x03, 0x1b
        /*008e*/ 	.short	0x00ff


	//----- nvinfo : EIATTR_NUM_BARRIERS
	.align		4
        /*0090*/ 	.byte	0x02, 0x4c
        /*0092*/ 	.byte	0x01
	.zero		1


	//----- nvinfo : EIATTR_MERCURY_ISA_VERSION
	.align		4
        /*0094*/ 	.byte	0x03, 0x5f
        /*0096*/ 	.short	0x0101


	//----- nvinfo : EIATTR_VRC_CTA_INIT_COUNT
	.align		4
        /*0098*/ 	.byte	0x02, 0x4a
	.zero		1
	.zero		1


	//----- nvinfo : EIATTR_EXIT_INSTR_OFFSETS
	.align		4
        /*009c*/ 	.byte	0x04, 0x1c
        /*009e*/ 	.short	(.L_62 - .L_61)


	//   ....[0]....
.L_61:
        /*00a0*/ 	.word	0x00000460


	//   ....[1]....
        /*00a4*/ 	.word	0x00000bf0


	//----- nvinfo : EIATTR_CRS_STACK_SIZE
	.align		4
.L_62:
        /*00a8*/ 	.byte	0x04, 0x1e
        /*00aa*/ 	.short	(.L_64 - .L_63)
.L_63:
        /*00ac*/ 	.word	0x00000000


	//----- nvinfo : EIATTR_CBANK_PARAM_SIZE
	.align		4
.L_64:
        /*00b0*/ 	.byte	0x03, 0x19
        /*00b2*/ 	.short	0x0028


	//----- nvinfo : EIATTR_PARAM_CBANK
	.align		4
        /*00b4*/ 	.byte	0x04, 0x0a
        /*00b6*/ 	.short	(.L_66 - .L_65)
	.align		4
.L_65:
        /*00b8*/ 	.word	index@(.nv.constant0._Z17ConvolutionKernelPhS_iiiiff)
        /*00bc*/ 	.short	0x0380
        /*00be*/ 	.short	0x0028


	//----- nvinfo : EIATTR_SW_WAR
	.align		4
.L_66:
        /*00c0*/ 	.byte	0x04, 0x36
        /*00c2*/ 	.short	(.L_68 - .L_67)
.L_67:
        /*00c4*/ 	.word	0x00000008
.L_68:


//--------------------- .nv.callgraph             --------------------------
	.section	.nv.callgraph,"",@"SHT_CUDA_CALLGRAPH"
	.align	4
	.sectionentsize	8
	.align		4
        /*0000*/ 	.word	0x00000000
	.align		4
        /*0004*/ 	.word	0xffffffff
	.align		4
        /*0008*/ 	.word	0x00000000
	.align		4
        /*000c*/ 	.word	0xfffffffe
	.align		4
        /*0010*/ 	.word	0x00000000
	.align		4
        /*0014*/ 	.word	0xfffffffd
	.align		4
        /*0018*/ 	.word	0x00000000
	.align		4
        /*001c*/ 	.word	0xfffffffc


//--------------------- .nv.constant3             --------------------------
	.section	.nv.constant3,"a",@progbits
	.align	4
.nv.constant3:
	.type		DKernel,@object
	.size		DKernel,(.L_0 - DKernel)
DKernel:
	.zero		324
.L_0:


//--------------------- .text._Z20ConvolutionKernelRGBPhS_iiiiff --------------------------
	.section	.text._Z20ConvolutionKernelRGBPhS_iiiiff,"ax",@progbits
	.align	128
        .global         _Z20ConvolutionKernelRGBPhS_iiiiff
        .type           _Z20ConvolutionKernelRGBPhS_iiiiff,@function
        .size           _Z20ConvolutionKernelRGBPhS_iiiiff,(.L_x_57 - _Z20ConvolutionKernelRGBPhS_iiiiff)
        .other          _Z20ConvolutionKernelRGBPhS_iiiiff,@"STO_CUDA_ENTRY STV_DEFAULT"
_Z20ConvolutionKernelRGBPhS_iiiiff:
.text._Z20ConvolutionKernelRGBPhS_iiiiff:
[----:B------:R-:W-:Y:S01]  /*0000*/  LDC R1, c[0x0][0x37c] ;  /* 0x0000df00ff017b82 */ /* 0x000fe20000000800 */
[----:B------:R-:W0:Y:S01]  /*0010*/  S2R R9, SR_TID.X ;  /* 0x0000000000097919 */ /* 0x000e220000002100 */
[----:B------:R-:W1:Y:S06]  /*0020*/  LDCU UR7, c[0x0][0x39c] ;  /* 0x00007380ff0777ac */ /* 0x000e6c0008000800 */
[----:B------:R-:W0:Y:S01]  /*0030*/  LDC R22, c[0x0][0x360] ;  /* 0x0000d800ff167b82 */ /* 0x000e220000000800 */
[----:B------:R-:W2:Y:S01]  /*0040*/  S2R R8, SR_TID.Y ;  /* 0x0000000000087919 */ /* 0x000ea20000002200 */
[----:B------:R-:W3:Y:S06]  /*0050*/  LDCU.64 UR14, c[0x0][0x358] ;  /* 0x00006b00ff0e77ac */ /* 0x000eec0008000a00 */
[----:B------:R-:W0:Y:S08]  /*0060*/  S2UR UR5, SR_CTAID.X ;  /* 0x00000000000579c3 */ /* 0x000e300000002500 */
[----:B------:R-:W2:Y:S01]  /*0070*/  S2UR UR6, SR_CTAID.Y ;  /* 0x00000000000679c3 */ /* 0x000ea20000002600 */
[----:B-1----:R-:W-:-:S02]  /*0080*/  UISETP.GE.AND UP0, UPT, UR7, -0xf, UPT ;  /* 0xfffffff10700788c */ /* 0x002fc4000bf06270 */
[----:B------:R-:W-:-:S05]  /*0090*/  ULEA.HI UR4, UR7, UR7, URZ, 0x1 ;  /* 0x0000000707047291 */ /* 0x000fca000f8f08ff */
[----:B------:R-:W2:Y:S01]  /*00a0*/  LDC R21, c[0x0][0x364] ;  /* 0x0000d900ff157b82 */ /* 0x000ea20000000800 */
[----:B0-----:R-:W-:Y:S02]  /*00b0*/  IMAD R7, R22, UR5, R9 ;  /* 0x0000000516077c24 */ /* 0x001fe4000f8e0209 */
[----:B--2---:R-:W-:Y:S01]  /*00c0*/  IMAD R6, R21, UR6, R8 ;  /* 0x0000000615067c24 */ /* 0x004fe2000f8e0208 */
[----:B---3--:R-:W-:Y:S06]  /*00d0*/  BRA.U !UP0, `(.L_x_0) ;  /* 0x00000005087c7547 */ /* 0x008fec000b800000 */
[----:B------:R-:W0:Y:S01]  /*00e0*/  LDCU.64 UR8, c[0x0][0x390] ;  /* 0x00007200ff0877ac */ /* 0x000e220008000a00 */
[----:B------:R-:W-:Y:S01]  /*00f0*/  HFMA2 R19, -RZ, RZ, 0, 0 ;  /* 0x00000000ff137431 */ /* 0x000fe200000001ff */
[----:B------:R-:W-:Y:S02]  /*0100*/  ULOP3.LUT UR7, UR4, 0xfffffffe, URZ, 0xc0, !UPT ;  /* 0xfffffffe04077892 */ /* 0x000fe4000f8ec0ff */
[----:B------:R-:W-:Y:S02]  /*0110*/  USHF.R.S32.HI UR4, URZ, 0x1, UR4 ;  /* 0x00000001ff047899 */ /* 0x000fe40008011404 */
[----:B------:R-:W-:-:S04]  /*0120*/  UIADD3 UR7, UPT, UPT, UR7, 0x10, URZ ;  /* 0x0000001007077890 */ /* 0x000fc8000fffe0ff */
[----:B------:R-:W-:Y:S01]  /*0130*/  VIADD R17, R6, -UR4 ;  /* 0x8000000406117c36 */ /* 0x000fe20008000000 */
[----:B------:R-:W-:Y:S01]  /*0140*/  IADD3 R15, PT, PT, R7, -UR4, RZ ;  /* 0x80000004070f7c10 */ /* 0x000fe2000fffe0ff */
[----:B0-----:R-:W-:Y:S02]  /*0150*/  UIADD3 UR5, UPT, UPT, UR9, -0x1, URZ ;  /* 0xffffffff09057890 */ /* 0x001fe4000fffe0ff */
[----:B------:R-:W-:-:S12]  /*0160*/  UIADD3 UR6, UPT, UPT, UR8, -0x1, URZ ;  /* 0xffffffff08067890 */ /* 0x000fd8000fffe0ff */
.L_x_10:
[----:B0-----:R-:W0:Y:S01]  /*0170*/  S2R R11, SR_CgaCtaId ;  /* 0x00000000000b7919 */ /* 0x001e220000008800 */
[----:B------:R-:W-:Y:S01]  /*0180*/  MOV R0, 0x400 ;  /* 0x0000040000007802 */ /* 0x000fe20000000f00 */
[--C-:B------:R-:W-:Y:S01]  /*0190*/  IMAD.IADD R20, R8, 0x1, R19.reuse ;  /* 0x0000000108147824 */ /* 0x100fe200078e0213 */
[----:B------:R-:W-:Y:S01]  /*01a0*/  VIADDMNMX.RELU R13, R17, R19, UR5, PT ;  /* 0x00000005110d7e46 */ /* 0x000fe2000b801113 */
[----:B------:R-:W-:Y:S01]  /*01b0*/  IMAD.IADD R19, R21, 0x1, R19 ;  /* 0x0000000115137824 */ /* 0x000fe200078e0213 */
[C---:B------:R-:W-:Y:S01]  /*01c0*/  IADD3 R2, PT, PT, R0.reuse, 0x900, RZ ;  /* 0x0000090000027810 */ /* 0x040fe20007ffe0ff */
[----:B------:R-:W-:Y:S01]  /*01d0*/  IMAD.MOV.U32 R18, RZ, RZ, RZ ;  /* 0x000000ffff127224 */ /* 0x000fe200078e00ff */
[----:B------:R-:W-:Y:S01]  /*01e0*/  IADD3 R4, PT, PT, R0, 0x1200, RZ ;  /* 0x0000120000047810 */ /* 0x000fe20007ffe0ff */
[----:B------:R-:W1:Y:S01]  /*01f0*/  LDCU UR10, c[0x0][0x390] ;  /* 0x00007200ff0a77ac */ /* 0x000e620008000800 */
[----:B------:R-:W-:Y:S01]  /*0200*/  ISETP.GE.AND P2, PT, R19, UR7, PT ;  /* 0x0000000713007c0c */ /* 0x000fe2000bf46270 */
[----:B------:R-:W2:Y:S01]  /*0210*/  LDCU UR4, c[0x0][0x398] ;  /* 0x00007300ff0477ac */ /* 0x000ea20008000800 */
[----:B------:R-:W3:Y:S01]  /*0220*/  LDCU.64 UR8, c[0x0][0x380] ;  /* 0x00007000ff0877ac */ /* 0x000ee20008000a00 */
[----:B0-----:R-:W-:-:S02]  /*0230*/  LEA R3, R11, R0, 0x18 ;  /* 0x000000000b037211 */ /* 0x001fc400078ec0ff */
[C---:B------:R-:W-:Y:S02]  /*0240*/  LEA R5, R11.reuse, R2, 0x18 ;  /* 0x000000020b057211 */ /* 0x040fe400078ec0ff */
[----:B------:R-:W-:Y:S01]  /*0250*/  LEA R11, R11, R4, 0x18 ;  /* 0x000000040b0b7211 */ /* 0x000fe200078ec0ff */
[C---:B------:R-:W-:Y:S02]  /*0260*/  IMAD R16, R20.reuse, 0x60, R3 ;  /* 0x0000006014107824 */ /* 0x040fe400078e0203 */
[C---:B------:R-:W-:Y:S02]  /*0270*/  IMAD R14, R20.reuse, 0x60, R5 ;  /* 0x00000060140e7824 */ /* 0x040fe400078e0205 */
[----:B-123--:R-:W-:-:S07]  /*0280*/  IMAD R12, R20, 0x60, R11 ;  /* 0x00000060140c7824 */ /* 0x00efce00078e020b */
.L_x_9:
[----:B0-----:R-:W-:Y:S01]  /*0290*/  IADD3 R11, PT, PT, R9, R18, RZ ;  /* 0x00000012090b7210 */ /* 0x001fe20007ffe0ff */
[----:B------:R-:W-:Y:S03]  /*02a0*/  BSSY.RECONVERGENT B0, `(.L_x_1) ;  /* 0x000003e000007945 */ /* 0x000fe60003800200 */
[----:B------:R-:W-:-:S04]  /*02b0*/  VIMNMX R0, PT, PT, R20, R11, !PT ;  /* 0x0000000b14007248 */ /* 0x000fc80007fe0100 */
[----:B------:R-:W-:-:S13]  /*02c0*/  ISETP.GE.AND P0, PT, R0, UR7, PT ;  /* 0x0000000700007c0c */ /* 0x000fda000bf06270 */
[----:B------:R-:W-:Y:S05]  /*02d0*/  @P0 BRA `(.L_x_2) ;  /* 0x0000000000e80947 */ /* 0x000fea0003800000 */
[----:B------:R-:W-:-:S05]  /*02e0*/  VIADDMNMX.RELU R0, R15, R18, UR6, PT ;  /* 0x000000060f007e46 */ /* 0x000fca000b801112 */
[----:B------:R-:W-:-:S04]  /*02f0*/  IMAD R0, R13, UR10, R0 ;  /* 0x0000000a0d007c24 */ /* 0x000fc8000f8e0200 */
[----:B------:R-:W-:-:S05]  /*0300*/  IMAD R0, R0, UR4, RZ ;  /* 0x0000000400007c24 */ /* 0x000fca000f8e02ff */
[----:B------:R-:W-:-:S04]  /*0310*/  IADD3 R4, P0, PT, R0, UR8, RZ ;  /* 0x0000000800047c10 */ /* 0x000fc8000ff1e0ff */
[----:B------:R-:W-:-:S05]  /*0320*/  LEA.HI.X.SX32 R5, R0, UR9, 0x1, P0 ;  /* 0x0000000900057c11 */ /* 0x000fca00080f0eff */
[----:B------:R-:W2:Y:S01]  /*0330*/  LDG.E.U8 R0, desc[UR14][R4.64] ;  /* 0x0000000e04007981 */ /* 0x000ea2000c1e1100 */
[----:B------:R-:W-:Y:S01]  /*0340*/  MOV R10, 0x437f0000 ;  /* 0x437f0000000a7802 */ /* 0x000fe20000000f00 */
[----:B------:R-:W-:Y:S01]  /*0350*/  IMAD.MOV.U32 R3, RZ, RZ, 0x3b808081 ;  /* 0x3b808081ff037424 */ /* 0x000fe200078e00ff */
[----:B------:R-:W-:Y:S03]  /*0360*/  BSSY.RECONVERGENT B1, `(.L_x_3) ;  /* 0x000000c000017945 */ /* 0x000fe60003800200 */
[----:B------:R-:W-:-:S04]  /*0370*/  FFMA R2, R3, -R10, 1 ;  /* 0x3f80000003027423 */ /* 0x000fc8000000080a */
[----:B------:R-:W-:Y:S01]  /*0380*/  FFMA R3, R2, R3, 0.0039215688593685626984 ;  /* 0x3b80808102037423 */ /* 0x000fe20000000003 */
[----:B--2---:R-:W-:-:S04]  /*0390*/  I2FP.F32.U32 R0, R0 ;  /* 0x0000000000007245 */ /* 0x004fc80000201000 */
[----:B------:R-:W0:Y:S01]  /*03a0*/  FCHK P0, R0, 255 ;  /* 0x437f000000007902 */ /* 0x000e220000000000 */
[----:B------:R-:W-:-:S04]  /*03b0*/  FFMA R2, R0, R3, RZ ;  /* 0x0000000300027223 */ /* 0x000fc800000000ff */
[----:B------:R-:W-:-:S04]  /*03c0*/  FFMA R23, R2, -255, R0 ;  /* 0xc37f000002177823 */ /* 0x000fc80000000000 */
[----:B------:R-:W-:Y:S01]  /*03d0*/  FFMA R2, R3, R23, R2 ;  /* 0x0000001703027223 */ /* 0x000fe20000000002 */
[----:B0-----:R-:W-:Y:S06]  /*03e0*/  @!P0 BRA `(.L_x_4) ;  /* 0x00000000000c8947 */ /* 0x001fec0003800000 */
[----:B------:R-:W-:-:S07]  /*03f0*/  MOV R2, 0x410 ;  /* 0x0000041000027802 */ /* 0x000fce0000000f00 */
[----:B------:R-:W-:Y:S05]  /*0400*/  CALL.REL.NOINC `($__internal_0_$__cuda_sm3x_div_rn_noftz_f32_slowpath) ;  /* 0x0000001000607944 */ /* 0x000fea0003c00000 */
[----:B------:R-:W-:-:S07]  /*0410*/  IMAD.MOV.U32 R2, RZ, RZ, R0 ;  /* 0x000000ffff027224 */ /* 0x000fce00078e0000 */
.L_x_4:
[----:B------:R-:W-:Y:S05]  /*0420*/  BSYNC.RECONVERGENT B1 ;  /* 0x0000000000017941 */ /* 0x000fea0003800200 */
.L_x_3:
[----:B------:R-:W2:Y:S01]  /*0430*/  LDG.E.U8 R0, desc[UR14][R4.64+0x1] ;  /* 0x0000010e04007981 */ /* 0x000ea2000c1e1100 */
[----:B------:R-:W-:Y:S01]  /*0440*/  LEA R3, R11, R16, 0x2 ;  /* 0x000000100b037211 */ /* 0x000fe200078e10ff */
[----:B------:R-:W-:Y:S01]  /*0450*/  IMAD.MOV.U32 R23, RZ, RZ, 0x3b808081 ;  /* 0x3b808081ff177424 */ /* 0x000fe200078e00ff */
[----:B------:R-:W-:Y:S03]  /*0460*/  BSSY.RECONVERGENT B1, `(.L_x_5) ;  /* 0x000000e000017945 */ /* 0x000fe60003800200 */
[----:B------:R0:W-:Y:S01]  /*0470*/  STS [R3], R2 ;  /* 0x0000000203007388 */ /* 0x0001e20000000800 */
[----:B------:R-:W-:Y:S01]  /*0480*/  FFMA R24, R23, -R10, 1 ;  /* 0x3f80000017187423 */ /* 0x000fe2000000080a */
[----:B--2---:R-:W-:-:S03]  /*0490*/  I2FP.F32.U32 R26, R0 ;  /* 0x00000000001a7245 */ /* 0x004fc60000201000 */
[----:B------:R-:W-:Y:S01]  /*04a0*/  FFMA R0, R24, R23, 0.0039215688593685626984 ;  /* 0x3b80808118007423 */ /* 0x000fe20000000017 */
[----:B------:R-:W1:Y:S03]  /*04b0*/  FCHK P0, R26, 255 ;  /* 0x437f00001a007902 */ /* 0x000e660000000000 */
[----:B------:R-:W-:-:S04]  /*04c0*/  FFMA R23, R0, R26, RZ ;  /* 0x0000001a00177223 */ /* 0x000fc800000000ff */
[----:B------:R-:W-:-:S04]  /*04d0*/  FFMA R24, R23, -255, R26 ;  /* 0xc37f000017187823 */ /* 0x000fc8000000001a */
[----:B------:R-:W-:Y:S01]  /*04e0*/  FFMA R23, R0, R24, R23 ;  /* 0x0000001800177223 */ /* 0x000fe20000000017 */
[----:B01----:R-:W-:Y:S06]  /*04f0*/  @!P0 BRA `(.L_x_6) ;  /* 0x0000000000108947 */ /* 0x003fec0003800000 */
[----:B------:R-:W-:Y:S02]  /*0500*/  MOV R0, R26 ;  /* 0x0000001a00007202 */ /* 0x000fe40000000f00 */
[----:B------:R-:W-:-:S07]  /*0510*/  MOV R2, 0x530 ;  /* 0x0000053000027802 */ /* 0x000fce0000000f00 */
[----:B------:R-:W-:Y:S05]  /*0520*/  CALL.REL.NOINC `($__internal_0_$__cuda_sm3x_div_rn_noftz_f32_slowpath) ;  /* 0x0000001000187944 */ /* 0x000fea0003c00000 */
[----:B------:R-:W-:-:S07]  /*0530*/  IMAD.MOV.U32 R23, RZ, RZ, R0 ;  /* 0x000000ffff177224 */ /* 0x000fce00078e0000 */
.L_x_6:
[----:B------:R-:W-:Y:S05]  /*0540*/  BSYNC.RECONVERGENT B1 ;  /* 0x0000000000017941 */ /* 0x000fea0003800200 */
.L_x_5:
[----:B------:R-:W2:Y:S01]  /*0550*/  LDG.E.U8 R4, desc[UR14][R4.64+0x2] ;  /* 0x0000020e04047981 */ /* 0x000ea2000c1e1100 */
[----:B------:R-:W-:Y:S01]  /*0560*/  LEA R2, R11, R14, 0x2 ;  /* 0x0000000e0b027211 */ /* 0x000fe200078e10ff */
[----:B------:R-:W-:Y:S01]  /*0570*/  IMAD.MOV.U32 R3, RZ, RZ, 0x3b808081 ;  /* 0x3b808081ff037424 */ /* 0x000fe200078e00ff */
[----:B------:R-:W-:Y:S03]  /*0580*/  BSSY.RECONVERGENT B1, `(.L_x_7) ;  /* 0x000000d000017945 */ /* 0x000fe60003800200 */
[----:B------:R0:W-:Y:S01]  /*0590*/  STS [R2], R23 ;  /* 0x0000001702007388 */ /* 0x0001e20000000800 */
[----:B------:R-:W-:-:S04]  /*05a0*/  FFMA R0, R3, -R10, 1 ;  /* 0x3f80000003007423 */ /* 0x000fc8000000080a */
[----:B------:R-:W-:Y:S01]  /*05b0*/  FFMA R0, R0, R3, 0.0039215688593685626984 ;  /* 0x3b80808100007423 */ /* 0x000fe20000000003 */
[----:B--2---:R-:W-:-:S04]  /*05c0*/  I2FP.F32.U32 R26, R4 ;  /* 0x00000004001a7245 */ /* 0x004fc80000201000 */
[----:B------:R-:W1:Y:S01]  /*05d0*/  FCHK P0, R26, 255 ;  /* 0x437f00001a007902 */ /* 0x000e620000000000 */
[----:B------:R-:W-:-:S04]  /*05e0*/  FFMA R3, R0, R26, RZ ;  /* 0x0000001a00037223 */ /* 0x000fc800000000ff */
[----:B------:R-:W-:-:S04]  /*05f0*/  FFMA R24, R3, -255, R26 ;  /* 0xc37f000003187823 */ /* 0x000fc8000000001a */
[----:B------:R-:W-:Y:S01]  /*0600*/  FFMA R0, R0, R24, R3 ;  /* 0x0000001800007223 */ /* 0x000fe20000000003 */
[----:B01----:R-:W-:Y:S06]  /*0610*/  @!P0 BRA `(.L_x_8) ;  /* 0x00000000000c8947 */ /* 0x003fec0003800000 */
[----:B------:R-:W-:Y:S02]  /*0620*/  MOV R0, R26 ;  /* 0x0000001a00007202 */ /* 0x000fe40000000f00 */
[----:B------:R-:W-:-:S07]  /*0630*/  MOV R2, 0x650 ;  /* 0x0000065000027802 */ /* 0x000fce0000000f00 */
[----:B------:R-:W-:Y:S05]  /*0640*/  CALL.REL.NOINC `($__internal_0_$__cuda_sm3x_div_rn_noftz_f32_slowpath) ;  /* 0x0000000c00d07944 */ /* 0x000fea0003c00000 */
.L_x_8:
[----:B------:R-:W-:Y:S05]  /*0650*/  BSYNC.RECONVERGENT B1 ;  /* 0x0000000000017941 */ /* 0x000fea0003800200 */
.L_x_7:
[----:B------:R-:W-:-:S05]  /*0660*/  IMAD R11, R11, 0x4, R12 ;  /* 0x000000040b0b7824 */ /* 0x000fca00078e020c */
[----:B------:R0:W-:Y:S02]  /*0670*/  STS [R11], R0 ;  /* 0x000000000b007388 */ /* 0x0001e40000000800 */
.L_x_2:
[----:B------:R-:W-:Y:S05]  /*0680*/  BSYNC.RECONVERGENT B0 ;  /* 0x0000000000007941 */ /* 0x000fea0003800200 */
.L_x_1:
[----:B------:R-:W-:-:S04]  /*0690*/  IADD3 R18, PT, PT, R22, R18, RZ ;  /* 0x0000001216127210 */ /* 0x000fc80007ffe0ff */
[----:B------:R-:W-:-:S13]  /*06a0*/  ISETP.GE.AND P0, PT, R18, UR7, PT ;  /* 0x0000000712007c0c */ /* 0x000fda000bf06270 */
[----:B------:R-:W-:Y:S05]  /*06b0*/  @!P0 BRA `(.L_x_9) ;  /* 0xfffffff800f48947 */ /* 0x000fea000383ffff */
[----:B------:R-:W-:Y:S05]  /*06c0*/  @!P2 BRA `(.L_x_10) ;  /* 0xfffffff800a8a947 */ /* 0x000fea000383ffff */
.L_x_0:
[----:B------:R-:W1:Y:S01]  /*06d0*/  LDCU.64 UR8, c[0x0][0x390] ;  /* 0x00007200ff0877ac */ /* 0x000e620008000a00 */
[----:B------:R-:W-:Y:S01]  /*06e0*/  BAR.SYNC.DEFER_BLOCKING 0x0 ;  /* 0x0000000000007b1d */ /* 0x000fe20000010000 */
[----:B-1----:R-:W-:-:S04]  /*06f0*/  ISETP.GE.AND P0, PT, R6, UR9, PT ;  /* 0x0000000906007c0c */ /* 0x002fc8000bf06270 */
[----:B------:R-:W-:-:S13]  /*0700*/  ISETP.GE.OR P0, PT, R7, UR8, P0 ;  /* 0x0000000807007c0c */ /* 0x000fda0008706670 */
[----:B------:R-:W-:Y:S05]  /*0710*/  @P0 EXIT ;  /* 0x000000000000094d */ /* 0x000fea0003800000 */
[----:B------:R-:W1:Y:S01]  /*0720*/  LDCU UR6, c[0x0][0x39c] ;  /* 0x00007380ff0677ac */ /* 0x000e620008000800 */
[----:B------:R-:W-:Y:S02]  /*0730*/  HFMA2 R10, -RZ, RZ, 0, 0 ;  /* 0x00000000ff0a7431 */ /* 0x000fe400000001ff */
[----:B------:R-:W-:Y:S02]  /*0740*/  IMAD.MOV.U32 R4, RZ, RZ, RZ ;  /* 0x000000ffff047224 */ /* 0x000fe400078e00ff */
[----:B------:R-:W-:Y:S01]  /*0750*/  IMAD.MOV.U32 R12, RZ, RZ, RZ ;  /* 0x000000ffff0c7224 */ /* 0x000fe200078e00ff */
[----:B-1----:R-:W-:-:S09]  /*0760*/  UISETP.GE.AND UP0, UPT, UR6, 0x1, UPT ;  /* 0x000000010600788c */ /* 0x002fd2000bf06270 */
[----:B------:R-:W-:Y:S05]  /*0770*/  BRA.U !UP0, `(.L_x_11) ;  /* 0x0000000d08047547 */ /* 0x000fea000b800000 */
[----:B------:R-:W-:Y:S01]  /*0780*/  ULOP3.LUT UR7, UR6, 0x7ffffff8, URZ, 0xc0, !UPT ;  /* 0x7ffffff806077892 */ /* 0x000fe2000f8ec0ff */
[----:B------:R-:W-:Y:S01]  /*0790*/  MOV R12, RZ ;  /* 0x000000ff000c7202 */ /* 0x000fe20000000f00 */
[----:B------:R-:W-:Y:S01]  /*07a0*/  IMAD.MOV.U32 R10, RZ, RZ, RZ ;  /* 0x000000ffff0a7224 */ /* 0x000fe200078e00ff */
[----:B------:R-:W-:Y:S01]  /*07b0*/  MOV R4, RZ ;  /* 0x000000ff00047202 */ /* 0x000fe20000000f00 */
[----:B------:R-:W-:Y:S02]  /*07c0*/  ULOP3.LUT UR16, UR6, 0x7, URZ, 0xc0, !UPT ;  /* 0x0000000706107892 */ /* 0x000fe4000f8ec0ff */
[----:B------:R-:W-:Y:S02]  /*07d0*/  ULOP3.LUT UR6, UR6, 0x3, URZ, 0xc0, !UPT ;  /* 0x0000000306067892 */ /* 0x000fe4000f8ec0ff */
[----:B------:R-:W-:Y:S01]  /*07e0*/  UIADD3 UR10, UPT, UPT, -UR7, URZ, URZ ;  /* 0x000000ff070a7290 */ /* 0x000fe2000fffe1ff */
[----:B------:R-:W-:-:S11]  /*07f0*/  UMOV UR4, URZ ;  /* 0x000000ff00047c82 */ /* 0x000fd60008000000 */
.L_x_17:
[----:B------:R-:W1:Y:S01]  /*0800*/  LDCU UR19, c[0x0][0x39c] ;  /* 0x00007380ff1377ac */ /* 0x000e620008000800 */
[----:B------:R-:W-:Y:S01]  /*0810*/  UMOV UR5, URZ ;  /* 0x000000ff00057c82 */ /* 0x000fe20008000000 */
[----:B-1----:R-:W-:Y:S02]  /*0820*/  UISETP.GE.U32.AND UP0, UPT, UR19, 0x8, UPT ;  /* 0x000000081300788c */ /* 0x002fe4000bf06070 */
[----:B------:R-:W-:-:S07]  /*0830*/  UIMAD UR11, UR4, UR19, URZ ;  /* 0x00000013040b72a4 */ /* 0x000fce000f8e02ff */
[----:B------:R-:W-:Y:S05]  /*0840*/  BRA.U !UP0, `(.L_x_12) ;  /* 0x0000000508487547 */ /* 0x000fea000b800000 */
[----:B------:R-:W1:Y:S01]  /*0850*/  S2UR UR9, SR_CgaCtaId ;  /* 0x00000000000979c3 */ /* 0x000e620000008800 */
[----:B------:R-:W-:Y:S01]  /*0860*/  UMOV UR5, 0x400 ;  /* 0x0000040000057882 */ /* 0x000fe20000000000 */
[----:B0-----:R-:W-:Y:S01]  /*0870*/  LEA R0, R9, 0x10, 0x2 ;  /* 0x0000001009007811 */ /* 0x001fe200078e10ff */
[----:B------:R-:W-:Y:S01]  /*0880*/  UIADD3 UR8, UPT, UPT, UR5, 0x1200, URZ ;  /* 0x0000120005087890 */ /* 0x000fe2000fffe0ff */
[----:B------:R-:W-:Y:S01]  /*0890*/  VIADD R2, R8, UR4 ;  /* 0x0000000408027c36 */ /* 0x000fe20008000000 */
[----:B------:R-:W-:Y:S02]  /*08a0*/  UIADD3 UR12, UPT, UPT, UR5, 0x900, URZ ;  /* 0x00000900050c7890 */ /* 0x000fe4000fffe0ff */
[----:B-1----:R-:W-:Y:S02]  /*08b0*/  ULEA UR13, UR9, UR5, 0x18 ;  /* 0x00000005090d7291 */ /* 0x002fe4000f8ec0ff */
[----:B------:R-:W-:Y:S02]  /*08c0*/  ULEA UR5, UR9, UR8, 0x18 ;  /* 0x0000000809057291 */ /* 0x000fe4000f8ec0ff */
[----:B------:R-:W-:-:S02]  /*08d0*/  ULEA UR12, UR9, UR12, 0x18 ;  /* 0x0000000c090c7291 */ /* 0x000fc4000f8ec0ff */
[C---:B------:R-:W-:Y:S01]  /*08e0*/  IADD3 R11, PT, PT, R0.reuse, UR13, RZ ;  /* 0x0000000d000b7c10 */ /* 0x040fe2000fffe0ff */
[----:B------:R-:W-:Y:S01]  /*08f0*/  UMOV UR8, 0x10 ;  /* 0x0000001000087882 */ /* 0x000fe20000000000 */
[C---:B------:R-:W-:Y:S01]  /*0900*/  VIADD R3, R0.reuse, UR5 ;  /* 0x0000000500037c36 */ /* 0x040fe20008000000 */
[----:B------:R-:W-:Y:S01]  /*0910*/  UIMAD UR8, UR11, 0x4, UR8 ;  /* 0x000000040b0878a4 */ /* 0x000fe2000f8e0208 */
[----:B------:R-:W-:Y:S01]  /*0920*/  IADD3 R5, PT, PT, R0, UR12, RZ ;  /* 0x0000000c00057c10 */ /* 0x000fe2000fffe0ff */
[C---:B------:R-:W-:Y:S01]  /*0930*/  IMAD R0, R2.reuse, 0x60, R11 ;  /* 0x0000006002007824 */ /* 0x040fe200078e020b */
[----:B------:R-:W-:Y:S01]  /*0940*/  UMOV UR5, UR10 ;  /* 0x0000000a00057c82 */ /* 0x000fe20008000000 */
[C---:B------:R-:W-:Y:S02]  /*0950*/  IMAD R3, R2.reuse, 0x60, R3 ;  /* 0x0000006002037824 */ /* 0x040fe400078e0203 */
[----:B------:R-:W-:-:S07]  /*0960*/  IMAD R2, R2, 0x60, R5 ;  /* 0x0000006002027824 */ /* 0x000fce00078e0205 */
.L_x_13:
[----:B------:R-:W0:Y:S01]  /*0970*/  LDS R13, [R0+-0x10] ;  /* 0xfffff000000d7984 */ /* 0x000e220000000800 */
[----:B------:R-:W0:Y:S03]  /*0980*/  LDCU UR9, c[0x3][UR8+-0x10] ;  /* 0x00fffe00080977ac */ /* 0x000e260008000800 */
[----:B------:R-:W1:Y:S01]  /*0990*/  LDS R17, [R2+-0x10] ;  /* 0xfffff00002117984 */ /* 0x000e620000000800 */
[----:B------:R-:W2:Y:S03]  /*09a0*/  LDCU UR12, c[0x3][UR8+-0xc] ;  /* 0x00fffe80080c77ac */ /* 0x000ea60008000800 */
[----:B------:R-:W3:Y:S01]  /*09b0*/  LDS R19, [R3+-0x10] ;  /* 0xfffff00003137984 */ /* 0x000ee20000000800 */
[----:B------:R-:W4:Y:S03]  /*09c0*/  LDCU UR13, c[0x3][UR8+-0x8] ;  /* 0x00ffff00080d77ac */ /* 0x000f260008000800 */
[----:B------:R-:W2:Y:S01]  /*09d0*/  LDS R16, [R0+-0xc] ;  /* 0xfffff40000107984 */ /* 0x000ea20000000800 */
[----:B------:R-:W5:Y:S03]  /*09e0*/  LDCU UR17, c[0x3][UR8+0x4] ;  /* 0x00c00080081177ac */ /* 0x000f660008000800 */
[----:B------:R-:W4:Y:S01]  /*09f0*/  LDS R23, [R2+-0xc] ;  /* 0xfffff40002177984 */ /* 0x000f220000000800 */
[----:B------:R-:W5:Y:S03]  /*0a00*/  LDCU UR18, c[0x3][UR8+0x8] ;  /* 0x00c00100081277ac */ /* 0x000f660008000800 */
[----:B------:R-:W5:Y:S01]  /*0a10*/  LDS R14, [R3+-0xc] ;  /* 0xfffff400030e7984 */ /* 0x000f620000000800 */
[----:B------:R-:W-:-:S03]  /*0a20*/  UIADD3 UR5, UPT, UPT, UR5, 0x8, URZ ;  /* 0x0000000805057890 */ /* 0x000fc6000fffe0ff */
[----:B------:R-:W5:Y:S01]  /*0a30*/  LDS R11, [R0+-0x8] ;  /* 0xfffff800000b7984 */ /* 0x000f620000000800 */
[----:B------:R-:W-:-:S03]  /*0a40*/  UISETP.NE.AND UP0, UPT, UR5, URZ, UPT ;  /* 0x000000ff0500728c */ /* 0x000fc6000bf05270 */
[----:B------:R-:W5:Y:S04]  /*0a50*/  LDS R5, [R2+-0x8] ;  /* 0xfffff80002057984 */ /* 0x000f680000000800 */
[----:B------:R-:W-:Y:S04]  /*0a60*/  LDS R20, [R3+0x4] ;  /* 0x0000040003147984 */ /* 0x000fe80000000800 */
[----:B------:R-:W-:Y:S01]  /*0a70*/  LDS R22, [R2+0x8] ;  /* 0x0000080002167984 */ /* 0x000fe20000000800 */
[----:B0-----:R-:W-:-:S03]  /*0a80*/  FFMA R15, R13, UR9, R4 ;  /* 0x000000090d0f7c23 */ /* 0x001fc60008000004 */
[----:B------:R-:W0:Y:S01]  /*0a90*/  LDS R4, [R3+-0x8] ;  /* 0xfffff80003047984 */ /* 0x000e220000000800 */
[----:B-1----:R-:W-:-:S03]  /*0aa0*/  FFMA R18, R17, UR9, R10 ;  /* 0x0000000911127c23 */ /* 0x002fc6000800000a */
[----:B------:R-:W1:Y:S01]  /*0ab0*/  LDS R10, [R0+-0x4] ;  /* 0xfffffc00000a7984 */ /* 0x000e620000000800 */
[----:B---3--:R-:W-:Y:S01]  /*0ac0*/  FFMA R21, R19, UR9, R12 ;  /* 0x0000000913157c23 */ /* 0x008fe2000800000c */
[----:B------:R-:W1:Y:S02]  /*0ad0*/  LDCU UR9, c[0x3][UR8+-0x4] ;  /* 0x00ffff80080977ac */ /* 0x000e640008000800 */
[----:B------:R-:W3:Y:S01]  /*0ae0*/  LDS R12, [R2+-0x4] ;  /* 0xfffffc00020c7984 */ /* 0x000ee20000000800 */
[----:B--2---:R-:W-:-:S03]  /*0af0*/  FFMA R24, R16, UR12, R15 ;  /* 0x0000000c10187c23 */ /* 0x004fc6000800000f */
[----:B------:R-:W2:Y:S01]  /*0b00*/  LDS R13, [R3+-0x4] ;  /* 0xfffffc00030d7984 */ /* 0x000ea20000000800 */
[----:B----4-:R-:W-:-:S03]  /*0b10*/  FFMA R26, R23, UR12, R18 ;  /* 0x0000000c171a7c23 */ /* 0x010fc60008000012 */
[----:B------:R-:W4:Y:S01]  /*0b20*/  LDS R15, [R0] ;  /* 0x00000000000f7984 */ /* 0x000f220000000800 */
[----:B-----5:R-:W-:Y:S01]  /*0b30*/  FFMA R21, R14, UR12, R21 ;  /* 0x0000000c0e157c23 */ /* 0x020fe20008000015 */
[----:B------:R-:W4:Y:S02]  /*0b40*/  LDCU UR12, c[0x3][UR8] ;  /* 0x00c00000080c77ac */ /* 0x000f240008000800 */
[----:B------:R-:W5:Y:S01]  /*0b50*/  LDS R16, [R2] ;  /* 0x0000000002107984 */ /* 0x000f620000000800 */
[----:B------:R-:W-:-:S03]  /*0b60*/  FFMA R25, R11, UR13, R24 ;  /* 0x0000000d0b197c23 */ /* 0x000fc60008000018 */
[----:B------:R-:W5:Y:S01]  /*0b70*/  LDS R17, [R3] ;  /* 0x0000000003117984 */ /* 0x000f620000000800 */
[----:B------:R-:W-:-:S03]  /*0b80*/  FFMA R27, R5, UR13, R26 ;  /* 0x0000000d051b7c23 */ /* 0x000fc6000800001a */
[----:B------:R-:W5:Y:S04]  /*0b90*/  LDS R18, [R0+0x4] ;  /* 0x0000040000127984 */ /* 0x000f680000000800 */
[----:B------:R-:W5:Y:S04]  /*0ba0*/  LDS R19, [R2+0x4] ;  /* 0x0000040002137984 */ /* 0x000f680000000800 */
[----:B------:R-:W5:Y:S04]  /*0bb0*/  LDS R23, [R0+0x8] ;  /* 0x0000080000177984 */ /* 0x000f680000000800 */
[----:B------:R-:W5:Y:S01]  /*0bc0*/  LDS R14, [R3+0x8] ;  /* 0x00000800030e7984 */ /* 0x000f620000000800 */
[----:B0-----:R-:W-:Y:S01]  /*0bd0*/  FFMA R4, R4, UR13, R21 ;  /* 0x0000000d04047c23 */ /* 0x001fe20008000015 */
[----:B------:R-:W0:Y:S02]  /*0be0*/  LDCU UR13, c[0x3][UR8+0xc] ;  /* 0x00c00180080d77ac */ /* 0x000e240008000800 */
[----:B------:R2:W0:Y:S01]  /*0bf0*/  LDS R11, [R0+0xc] ;  /* 0x00000c00000b7984 */ /* 0x0004220000000800 */
[----:B-1----:R-:W-:Y:S01]  /*0c00*/  FFMA R10, R10, UR9, R25 ;  /* 0x000000090a0a7c23 */ /* 0x002fe20008000019 */
[----:B------:R-:W-:-:S02]  /*0c10*/  UIADD3 UR8, UPT, UPT, UR8, 0x20, URZ ;  /* 0x0000002008087890 */ /* 0x000fc4000fffe0ff */
[----:B------:R1:W0:Y:S01]  /*0c20*/  LDS R24, [R2+0xc] ;  /* 0x00000c0002187984 */ /* 0x0002220000000800 */
[----:B---3--:R-:W-:-:S03]  /*0c30*/  FFMA R27, R12, UR9, R27 ;  /* 0x000000090c1b7c23 */ /* 0x008fc6000800001b */
[----:B------:R3:W0:Y:S01]  /*0c40*/  LDS R5, [R3+0xc] ;  /* 0x00000c0003057984 */ /* 0x0006220000000800 */
[----:B--2---:R-:W-:Y:S01]  /*0c50*/  FFMA R4, R13, UR9, R4 ;  /* 0x000000090d047c23 */ /* 0x004fe20008000004 */
[----:B------:R-:W-:Y:S02]  /*0c60*/  VIADD R0, R0, 0x20 ;  /* 0x0000002000007836 */ /* 0x000fe40000000000 */
[----:B----4-:R-:W-:Y:S01]  /*0c70*/  FFMA R15, R15, UR12, R10 ;  /* 0x0000000c0f0f7c23 */ /* 0x010fe2000800000a */
[----:B-1----:R-:W-:Y:S01]  /*0c80*/  IADD3 R2, PT, PT, R2, 0x20, RZ ;  /* 0x0000002002027810 */ /* 0x002fe20007ffe0ff */
[----:B-----5:R-:W-:Y:S01]  /*0c90*/  FFMA R16, R16, UR12, R27 ;  /* 0x0000000c10107c23 */ /* 0x020fe2000800001b */
[----:B---3--:R-:W-:Y:S02]  /*0ca0*/  VIADD R3, R3, 0x20 ;  /* 0x0000002003037836 */ /* 0x008fe40000000000 */
[----:B------:R-:W-:Y:S01]  /*0cb0*/  FFMA R17, R17, UR12, R4 ;  /* 0x0000000c11117c23 */ /* 0x000fe20008000004 */
[----:B------:R-:W-:-:S03]  /*0cc0*/  FFMA R18, R18, UR17, R15 ;  /* 0x0000001112127c23 */ /* 0x000fc6000800000f */
[----:B------:R-:W-:Y:S01]  /*0cd0*/  FFMA R17, R20, UR17, R17 ;  /* 0x0000001114117c23 */ /* 0x000fe20008000011 */
[----:B------:R-:W-:Y:S01]  /*0ce0*/  FFMA R19, R19, UR17, R16 ;  /* 0x0000001113137c23 */ /* 0x000fe20008000010 */
[----:B------:R-:W-:-:S03]  /*0cf0*/  FFMA R18, R23, UR18, R18 ;  /* 0x0000001217127c23 */ /* 0x000fc60008000012 */
[----:B------:R-:W-:Y:S01]  /*0d00*/  FFMA R19, R22, UR18, R19 ;  /* 0x0000001216137c23 */ /* 0x000fe20008000013 */
[----:B------:R-:W-:Y:S01]  /*0d10*/  FFMA R14, R14, UR18, R17 ;  /* 0x000000120e0e7c23 */ /* 0x000fe20008000011 */
[----:B0-----:R-:W-:Y:S02]  /*0d20*/  FFMA R4, R11, UR13, R18 ;  /* 0x0000000d0b047c23 */ /* 0x001fe40008000012 */
[----:B------:R-:W-:Y:S01]  /*0d30*/  FFMA R10, R24, UR13, R19 ;  /* 0x0000000d180a7c23 */ /* 0x000fe20008000013 */
[----:B------:R-:W-:Y:S01]  /*0d40*/  FFMA R12, R5, UR13, R14 ;  /* 0x0000000d050c7c23 */ /* 0x000fe2000800000e */
[----:B------:R-:W-:Y:S06]  /*0d50*/  BRA.U UP0, `(.L_x_13) ;  /* 0xfffffffd00047547 */ /* 0x000fec000b83ffff */
[----:B------:R-:W-:-:S05]  /*0d60*/  UMOV UR5, UR7 ;  /* 0x0000000700057c82 */ /* 0x000fca0008000000 */
.L_x_12:
[----:B------:R-:W-:-:S09]  /*0d70*/  UISETP.NE.AND UP0, UPT, UR16, URZ, UPT ;  /* 0x000000ff1000728c */ /* 0x000fd2000bf05270 */
[----:B------:R-:W-:Y:S05]  /*0d80*/  BRA.U !UP0, `(.L_x_14) ;  /* 0x0000000508747547 */ /* 0x000fea000b800000 */
[----:B------:R-:W1:Y:S01]  /*0d90*/  S2R R3, SR_CgaCtaId ;  /* 0x0000000000037919 */ /* 0x000e620000008800 */
[----:B------:R-:W-:Y:S01]  /*0da0*/  MOV R2, 0x400 ;  /* 0x0000040000027802 */ /* 0x000fe20000000f00 */
[----:B------:R-:W-:Y:S01]  /*0db0*/  UIADD3 UR8, UPT, UPT, UR16, -0x1, URZ ;  /* 0xffffffff10087890 */ /* 0x000fe2000fffe0ff */
[----:B0-----:R-:W-:Y:S01]  /*0dc0*/  IADD3 R0, PT, PT, R8, UR4, RZ ;  /* 0x0000000408007c10 */ /* 0x001fe2000fffe0ff */
[----:B------:R-:W-:Y:S01]  /*0dd0*/  UISETP.NE.AND UP1, UPT, UR6, URZ, UPT ;  /* 0x000000ff0600728c */ /* 0x000fe2000bf25270 */
[C---:B------:R-:W-:Y:S01]  /*0de0*/  IADD3 R14, PT, PT, R2.reuse, 0x900, RZ ;  /* 0x00000900020e7810 */ /* 0x040fe20007ffe0ff */
[----:B------:R-:W-:Y:S01]  /*0df0*/  UISETP.GE.U32.AND UP0, UPT, UR8, 0x3, UPT ;  /* 0x000000030800788c */ /* 0x000fe2000bf06070 */
[----:B------:R-:W-:Y:S01]  /*0e00*/  VIADD R16, R2, 0x1200 ;  /* 0x0000120002107836 */ /* 0x000fe20000000000 */
[C---:B-1----:R-:W-:Y:S02]  /*0e10*/  LEA R5, R3.reuse, R2, 0x18 ;  /* 0x0000000203057211 */ /* 0x042fe400078ec0ff */
[----:B------:R-:W-:-:S02]  /*0e20*/  LEA R11, R3, R14, 0x18 ;  /* 0x0000000e030b7211 */ /* 0x000fc400078ec0ff */
[----:B------:R-:W-:Y:S01]  /*0e30*/  LEA R13, R3, R16, 0x18 ;  /* 0x00000010030d7211 */ /* 0x000fe200078ec0ff */
[C---:B------:R-:W-:Y:S02]  /*0e40*/  IMAD R2, R0.reuse, 0x60, R5 ;  /* 0x0000006000027824 */ /* 0x040fe400078e0205 */
[C---:B------:R-:W-:Y:S02]  /*0e50*/  IMAD R3, R0.reuse, 0x60, R11 ;  /* 0x0000006000037824 */ /* 0x040fe400078e020b */
[----:B------:R-:W-:Y:S01]  /*0e60*/  IMAD R0, R0, 0x60, R13 ;  /* 0x0000006000007824 */ /* 0x000fe200078e020d */
[----:B------:R-:W-:Y:S06]  /*0e70*/  BRA.U !UP0, `(.L_x_15) ;  /* 0x0000000108947547 */ /* 0x000fec000b800000 */
[----:B------:R-:W-:Y:S01]  /*0e80*/  VIADD R5, R9, UR5 ;  /* 0x0000000509057c36 */ /* 0x000fe20008000000 */
[----:B------:R-:W-:Y:S02]  /*0e90*/  UIADD3 UR8, UPT, UPT, UR11, UR5, URZ ;  /* 0x000000050b087290 */ /* 0x000fe4000fffe0ff */
[----:B------:R-:W-:Y:S01]  /*0ea0*/  UIADD3 UR9, UPT, UPT, UR11, UR5, URZ ;  /* 0x000000050b097290 */ /* 0x000fe2000fffe0ff */
[C---:B------:R-:W-:Y:S01]  /*0eb0*/  IMAD R20, R5.reuse, 0x4, R3 ;  /* 0x0000000405147824 */ /* 0x040fe200078e0203 */
[C---:B------:R-:W-:Y:S01]  /*0ec0*/  LEA R18, R5.reuse, R2, 0x2 ;  /* 0x0000000205127211 */ /* 0x040fe200078e10ff */
[----:B------:R-:W-:Y:S01]  /*0ed0*/  USHF.L.U32 UR8, UR8, 0x2, URZ ;  /* 0x0000000208087899 */ /* 0x000fe200080006ff */
[----:B------:R-:W-:Y:S01]  /*0ee0*/  LEA R22, R5, R0, 0x2 ;  /* 0x0000000005167211 */ /* 0x000fe200078e10ff */
[----:B------:R-:W-:Y:S01]  /*0ef0*/  USHF.L.U32 UR9, UR9, 0x2, URZ ;  /* 0x0000000209097899 */ /* 0x000fe200080006ff */
[----:B------:R-:W0:Y:S01]  /*0f00*/  LDS R21, [R20] ;  /* 0x0000000014157984 */ /* 0x000e220000000800 */
[----:B------:R-:W-:-:S03]  /*0f10*/  UIADD3 UR5, UPT, UPT, UR5, 0x4, URZ ;  /* 0x0000000405057890 */ /* 0x000fc6000fffe0ff */
[----:B------:R-:W1:Y:S04]  /*0f20*/  LDS R19, [R18] ;  /* 0x0000000012137984 */ /* 0x000e680000000800 */
[----:B------:R-:W2:Y:S01]  /*0f30*/  LDS R23, [R22] ;  /* 0x0000000016177984 */ /* 0x000ea20000000800 */
[----:B------:R-:W0:Y:S03]  /*0f40*/  LDCU UR8, c[0x3][UR8] ;  /* 0x00c00000080877ac */ /* 0x000e260008000800 */
[----:B------:R-:W3:Y:S01]  /*0f50*/  LDS R24, [R18+0x4] ;  /* 0x0000040012187984 */ /* 0x000ee20000000800 */
[----:B------:R-:W3:Y:S03]  /*0f60*/  LDCU UR12, c[0x3][UR9+0x4] ;  /* 0x00c00080090c77ac */ /* 0x000ee60008000800 */
[----:B------:R-:W4:Y:S01]  /*0f70*/  LDS R26, [R20+0x4] ;  /* 0x00000400141a7984 */ /* 0x000f220000000800 */
[----:B------:R-:W5:Y:S03]  /*0f80*/  LDCU UR13, c[0x3][UR9+0x8] ;  /* 0x00c00100090d77ac */ /* 0x000f660008000800 */
[----:B------:R-:W5:Y:S01]  /*0f90*/  LDS R14, [R22+0x4] ;  /* 0x00000400160e7984 */ /* 0x000f620000000800 */
[----:B------:R-:W5:Y:S03]  /*0fa0*/  LDCU UR9, c[0x3][UR9+0xc] ;  /* 0x00c00180090977ac */ /* 0x000f660008000800 */
[----:B------:R-:W5:Y:S04]  /*0fb0*/  LDS R13, [R18+0x8] ;  /* 0x00000800120d7984 */ /* 0x000f680000000800 */
[----:B------:R-:W5:Y:S04]  /*0fc0*/  LDS R11, [R20+0x8] ;  /* 0x00000800140b7984 */ /* 0x000f680000000800 */
[----:B------:R-:W5:Y:S04]  /*0fd0*/  LDS R5, [R22+0x8] ;  /* 0x0000080016057984 */ /* 0x000f680000000800 */
[----:B------:R-:W5:Y:S04]  /*0fe0*/  LDS R15, [R18+0xc] ;  /* 0x00000c00120f7984 */ /* 0x000f680000000800 */
[----:B------:R-:W5:Y:S01]  /*0ff0*/  LDS R16, [R20+0xc] ;  /* 0x00000c0014107984 */ /* 0x000f620000000800 */
[----:B0-----:R-:W-:-:S03]  /*1000*/  FFMA R21, R21, UR8, R10 ;  /* 0x0000000815157c23 */ /* 0x001fc6000800000a */
[----:B------:R-:W0:Y:S01]  /*1010*/  LDS R17, [R22+0xc] ;  /* 0x00000c0016117984 */ /* 0x000e220000000800 */
[----:B-1----:R-:W-:Y:S01]  /*1020*/  FFMA R19, R19, UR8, R4 ;  /* 0x0000000813137c23 */ /* 0x002fe20008000004 */
[----:B--2---:R-:W-:-:S03]  /*1030*/  FFMA R23, R23, UR8, R12 ;  /* 0x0000000817177c23 */ /* 0x004fc6000800000c */
[----:B---3--:R-:W-:Y:S01]  /*1040*/  FFMA R24, R24, UR12, R19 ;  /* 0x0000000c18187c23 */ /* 0x008fe20008000013 */
[----:B----4-:R-:W-:Y:S01]  /*1050*/  FFMA R26, R26, UR12, R21 ;  /* 0x0000000c1a1a7c23 */ /* 0x010fe20008000015 */
[----:B-----5:R-:W-:Y:S02]  /*1060*/  FFMA R14, R14, UR12, R23 ;  /* 0x0000000c0e0e7c23 */ /* 0x020fe40008000017 */
[----:B------:R-:W-:Y:S01]  /*1070*/  FFMA R24, R13, UR13, R24 ;  /* 0x0000000d0d187c23 */ /* 0x000fe20008000018 */
[----:B------:R-:W-:Y:S01]  /*1080*/  FFMA R11, R11, UR13, R26 ;  /* 0x0000000d0b0b7c23 */ /* 0x000fe2000800001a */
[----:B------:R-:W-:Y:S02]  /*1090*/  FFMA R14, R5, UR13, R14 ;  /* 0x0000000d050e7c23 */ /* 0x000fe4000800000e */
[----:B------:R-:W-:Y:S01]  /*10a0*/  FFMA R4, R15, UR9, R24 ;  /* 0x000000090f047c23 */ /* 0x000fe20008000018 */
[----:B------:R-:W-:Y:S01]  /*10b0*/  FFMA R10, R16, UR9, R11 ;  /* 0x00000009100a7c23 */ /* 0x000fe2000800000b */
[----:B0-----:R-:W-:-:S07]  /*10c0*/  FFMA R12, R17, UR9, R14 ;  /* 0x00000009110c7c23 */ /* 0x001fce000800000e */
.L_x_15:
[----:B------:R-:W-:Y:S05]  /*10d0*/  BRA.U !UP1, `(.L_x_14) ;  /* 0x0000000109a07547 */ /* 0x000fea000b800000 */
[----:B------:R-:W-:Y:S02]  /*10e0*/  UISETP.NE.AND UP0, UPT, UR6, 0x1, UPT ;  /* 0x000000010600788c */ /* 0x000fe4000bf05270 */
[----:B------:R-:W-:-:S07]  /*10f0*/  ULOP3.LUT UP1, URZ, UR19, 0x1, URZ, 0xc0, !UPT ;  /* 0x0000000113ff7892 */ /* 0x000fce000f82c0ff */
[----:B------:R-:W-:Y:S05]  /*1100*/  BRA.U !UP0, `(.L_x_16) ;  /* 0x00000001085c7547 */ /* 0x000fea000b800000 */
        /* <DEDUP_REMOVED lines=15> */
[----:B------:R-:W4:Y:S04]  /*1200*/  LDS R21, [R13+0x4] ;  /* 0x000004000d157984 */ /* 0x000f280000000800 */
[----:B------:R-:W5:Y:S01]  /*1210*/  LDS R23, [R14+0x4] ;  /* 0x000004000e177984 */ /* 0x000f620000000800 */
[----:B0-----:R-:W-:Y:S01]  /*1220*/  FFMA R10, R15, UR8, R10 ;  /* 0x000000080f0a7c23 */ /* 0x001fe2000800000a */
[----:B-1----:R-:W-:Y:S01]  /*1230*/  FFMA R4, R5, UR8, R4 ;  /* 0x0000000805047c23 */ /* 0x002fe20008000004 */
[----:B--2---:R-:W-:-:S03]  /*1240*/  FFMA R12, R17, UR8, R12 ;  /* 0x00000008110c7c23 */ /* 0x004fc6000800000c */
[----:B---3--:R-:W-:Y:S01]  /*1250*/  FFMA R4, R19, UR9, R4 ;  /* 0x0000000913047c23 */ /* 0x008fe20008000004 */
[----:B----4-:R-:W-:Y:S01]  /*1260*/  FFMA R10, R21, UR9, R10 ;  /* 0x00000009150a7c23 */ /* 0x010fe2000800000a */
[----:B-----5:R-:W-:-:S07]  /*1270*/  FFMA R12, R23, UR9, R12 ;  /* 0x00000009170c7c23 */ /* 0x020fce000800000c */
.L_x_16:
[----:B------:R-:W-:Y:S05]  /*1280*/  BRA.U !UP1, `(.L_x_14) ;  /* 0x0000000109347547 */ /* 0x000fea000b800000 */
[----:B------:R-:W-:Y:S01]  /*1290*/  IADD3 R5, PT, PT, R9, UR5, RZ ;  /* 0x0000000509057c10 */ /* 0x000fe2000fffe0ff */
[----:B------:R-:W-:-:S03]  /*12a0*/  UIADD3 UR5, UPT, UPT, UR11, UR5, URZ ;  /* 0x000000050b057290 */ /* 0x000fc6000fffe0ff */
[C---:B------:R-:W-:Y:S01]  /*12b0*/  LEA R11, R5.reuse, R3, 0x2 ;  /* 0x00000003050b7211 */ /* 0x040fe200078e10ff */
[C---:B------:R-:W-:Y:S01]  /*12c0*/  IMAD R2, R5.reuse, 0x4, R2 ;  /* 0x0000000405027824 */ /* 0x040fe200078e0202 */
[----:B------:R-:W-:Y:S01]  /*12d0*/  LEA R0, R5, R0, 0x2 ;  /* 0x0000000005007211 */ /* 0x000fe200078e10ff */
[----:B------:R-:W-:-:S03]  /*12e0*/  USHF.L.U32 UR5, UR5, 0x2, URZ ;  /* 0x0000000205057899 */ /* 0x000fc600080006ff */
[----:B------:R-:W0:Y:S04]  /*12f0*/  LDS R3, [R2] ;  /* 0x0000000002037984 */ /* 0x000e280000000800 */
[----:B------:R-:W1:Y:S04]  /*1300*/  LDS R11, [R11] ;  /* 0x000000000b0b7984 */ /* 0x000e680000000800 */
[----:B------:R-:W2:Y:S01]  /*1310*/  LDS R5, [R0] ;  /* 0x0000000000057984 */ /* 0x000ea20000000800 */
[----:B------:R-:W0:Y:S02]  /*1320*/  LDCU UR5, c[0x3][UR5] ;  /* 0x00c00000050577ac */ /* 0x000e240008000800 */
[----:B0-----:R-:W-:Y:S01]  /*1330*/  FFMA R4, R3, UR5, R4 ;  /* 0x0000000503047c23 */ /* 0x001fe20008000004 */
[----:B-1----:R-:W-:Y:S01]  /*1340*/  FFMA R10, R11, UR5, R10 ;  /* 0x000000050b0a7c23 */ /* 0x002fe2000800000a */
[----:B--2---:R-:W-:-:S07]  /*1350*/  FFMA R12, R5, UR5, R12 ;  /* 0x00000005050c7c23 */ /* 0x004fce000800000c */
.L_x_14:
[----:B------:R-:W-:-:S04]  /*1360*/  UIADD3 UR4, UPT, UPT, UR4, 0x1, URZ ;  /* 0x0000000104047890 */ /* 0x000fc8000fffe0ff */
[----:B------:R-:W-:-:S09]  /*1370*/  UISETP.NE.AND UP0, UPT, UR4, UR19, UPT ;  /* 0x000000130400728c */ /* 0x000fd2000bf05270 */
[----:B------:R-:W-:Y:S05]  /*1380*/  BRA.U UP0, `(.L_x_17) ;  /* 0xfffffff5001c7547 */ /* 0x000fea000b83ffff */
.L_x_11:
[----:B------:R-:W1:Y:S01]  /*1390*/  LDC.64 R2, c[0x0][0x3a0] ;  /* 0x0000e800ff027b82 */ /* 0x000e620000000a00 */
[----:B------:R-:W2:Y:S01]  /*13a0*/  LDCU UR6, c[0x0][0x390] ;  /* 0x00007200ff0677ac */ /* 0x000ea20008000800 */
[----:B------:R-:W3:Y:S06]  /*13b0*/  LDCU.64 UR4, c[0x0][0x388] ;  /* 0x00007100ff0477ac */ /* 0x000eec0008000a00 */
[----:B0-----:R-:W0:Y:S01]  /*13c0*/  LDC R11, c[0x0][0x398] ;  /* 0x0000e600ff0b7b82 */ /* 0x001e220000000800 */
[----:B--2---:R-:W-:Y:S02]  /*13d0*/  IMAD R6, R6, UR6, R7 ;  /* 0x0000000606067c24 */ /* 0x004fe4000f8e0207 */
[-CC-:B-1----:R-:W-:Y:S01]  /*13e0*/  FFMA R4, R4, R2.reuse, R3.reuse ;  /* 0x0000000204047223 */ /* 0x182fe20000000003 */
[-CC-:B------:R-:W-:Y:S01]  /*13f0*/  FFMA R10, R10, R2.reuse, R3.reuse ;  /* 0x000000020a0a7223 */ /* 0x180fe20000000003 */
[----:B------:R-:W-:-:S03]  /*1400*/  FFMA R12, R12, R2, R3 ;  /* 0x000000020c0c7223 */ /* 0x000fc60000000003 */
[----:B------:R-:W-:Y:S02]  /*1410*/  FMNMX R4, R4, 255, PT ;  /* 0x437f000004047809 */ /* 0x000fe40003800000 */
[----:B------:R-:W-:Y:S01]  /*1420*/  FMNMX R10, R10, 255, PT ;  /* 0x437f00000a0a7809 */ /* 0x000fe20003800000 */
[----:B0-----:R-:W-:Y:S01]  /*1430*/  IMAD R6, R6, R11, RZ ;  /* 0x0000000b06067224 */ /* 0x001fe200078e02ff */
[----:B------:R-:W-:Y:S02]  /*1440*/  FMNMX R12, R12, 255, PT ;  /* 0x437f00000c0c7809 */ /* 0x000fe40003800000 */
[----:B------:R-:W-:Y:S02]  /*1450*/  FMNMX R4, RZ, R4, !PT ;  /* 0x00000004ff047209 */ /* 0x000fe40007800000 */
[----:B------:R-:W-:Y:S02]  /*1460*/  FMNMX R10, RZ, R10, !PT ;  /* 0x0000000aff0a7209 */ /* 0x000fe40007800000 */
[----:B------:R-:W-:Y:S01]  /*1470*/  FMNMX R12, RZ, R12, !PT ;  /* 0x0000000cff0c7209 */ /* 0x000fe20007800000 */
[----:B------:R-:W0:Y:S01]  /*1480*/  F2I.U32.TRUNC.NTZ R5, R4 ;  /* 0x0000000400057305 */ /* 0x000e22000020f000 */
[----:B------:R-:W-:-:S02]  /*1490*/  ISETP.NE.AND P0, PT, R11, 0x4, PT ;  /* 0x000000040b00780c */ /* 0x000fc40003f05270 */
[----:B------:R-:W-:Y:S02]  /*14a0*/  SHF.R.S32.HI R0, RZ, 0x1f, R6 ;  /* 0x0000001fff007819 */ /* 0x000fe40000011406 */
[----:B---3--:R-:W-:-:S03]  /*14b0*/  IADD3 R2, P1, PT, R6, UR4, RZ ;  /* 0x0000000406027c10 */ /* 0x008fc6000ff3e0ff */
[----:B------:R-:W1:Y:S01]  /*14c0*/  F2I.U32.TRUNC.NTZ R9, R10 ;  /* 0x0000000a00097305 */ /* 0x000e62000020f000 */
[----:B------:R-:W-:-:S05]  /*14d0*/  IADD3.X R3, PT, PT, R0, UR5, RZ, P1, !PT ;  /* 0x0000000500037c10 */ /* 0x000fca0008ffe4ff */
[----:B0-----:R0:W-:Y:S02]  /*14e0*/  STG.E.U8 desc[UR14][R2.64], R5 ;  /* 0x0000000502007986 */ /* 0x0011e4000c10110e */
[----:B------:R-:W2:Y:S02]  /*14f0*/  F2I.U32.TRUNC.NTZ R7, R12 ;  /* 0x0000000c00077305 */ /* 0x000ea4000020f000 */
[----:B-1----:R0:W-:Y:S04]  /*1500*/  STG.E.U8 desc[UR14][R2.64+0x1], R9 ;  /* 0x0000010902007986 */ /* 0x0021e8000c10110e */
[----:B--2---:R0:W-:Y:S01]  /*1510*/  STG.E.U8 desc[UR14][R2.64+0x2], R7 ;  /* 0x0000020702007986 */ /* 0x0041e2000c10110e */
[----:B------:R-:W-:Y:S05]  /*1520*/  @P0 EXIT ;  /* 0x000000000000094d */ /* 0x000fea0003800000 */
[----:B------:R-:W1:Y:S02]  /*1530*/  LDCU.64 UR4, c[0x0][0x380] ;  /* 0x00007000ff0477ac */ /* 0x000e640008000a00 */
[----:B-1----:R-:W-:-:S04]  /*1540*/  IADD3 R4, P0, PT, R6, UR4, RZ ;  /* 0x0000000406047c10 */ /* 0x002fc8000ff1e0ff */
[----:B0-----:R-:W-:-:S06]  /*1550*/  IADD3.X R5, PT, PT, R0, UR5, RZ, P0, !PT ;  /* 0x0000000500057c10 */ /* 0x001fcc00087fe4ff */
[----:B------:R-:W2:Y:S04]  /*1560*/  LDG.E.U8 R5, desc[UR14][R4.64+0x3] ;  /* 0x0000030e04057981 */ /* 0x000ea8000c1e1100 */
[----:B--2---:R-:W-:Y:S01]  /*1570*/  STG.E.U8 desc[UR14][R2.64+0x3], R5 ;  /* 0x0000030502007986 */ /* 0x004fe2000c10110e */
[----:B------:R-:W-:Y:S05]  /*1580*/  EXIT ;  /* 0x000000000000794d */ /* 0x000fea0003800000 */
        .weak           $__internal_0_$__cuda_sm3x_div_rn_noftz_f32_slowpath
        .type           $__internal_0_$__cuda_sm3x_div_rn_noftz_f32_slowpath,@function
        .size           $__internal_0_$__cuda_sm3x_div_rn_noftz_f32_slowpath,(.L_x_57 - $__internal_0_$__cuda_sm3x_div_rn_noftz_f32_slowpath)
$__internal_0_$__cuda_sm3x_div_rn_noftz_f32_slowpath:
[----:B------:R-:W-:Y:S01]  /*1590*/  SHF.R.U32.HI R24, RZ, 0x17, R10 ;  /* 0x00000017ff187819 */ /* 0x000fe2000001160a */
[----:B------:R-:W-:Y:S01]  /*15a0*/  BSSY.RECONVERGENT B2, `(.L_x_18) ;  /* 0x0000064000027945 */ /* 0x000fe20003800200 */
[----:B------:R-:W-:Y:S01]  /*15b0*/  SHF.R.U32.HI R26, RZ, 0x17, R0 ;  /* 0x00000017ff1a7819 */ /* 0x000fe20000011600 */
[----:B------:R-:W-:Y:S01]  /*15c0*/  HFMA2 R25, -RZ, RZ, 3.748046875, 0 ;  /* 0x437f0000ff197431 */ /* 0x000fe200000001ff */
[----:B------:R-:W-:Y:S02]  /*15d0*/  LOP3.LUT R24, R24, 0xff, RZ, 0xc0, !PT ;  /* 0x000000ff18187812 */ /* 0x000fe400078ec0ff */
[----:B------:R-:W-:-:S03]  /*15e0*/  LOP3.LUT R26, R26, 0xff, RZ, 0xc0, !PT ;  /* 0x000000ff1a1a7812 */ /* 0x000fc600078ec0ff */
[----:B------:R-:W-:Y:S01]  /*15f0*/  VIADD R27, R24, 0xffffffff ;  /* 0xffffffff181b7836 */ /* 0x000fe20000000000 */
[----:B------:R-:W-:-:S04]  /*1600*/  IADD3 R28, PT, PT, R26, -0x1, RZ ;  /* 0xffffffff1a1c7810 */ /* 0x000fc80007ffe0ff */
[----:B------:R-:W-:-:S04]  /*1610*/  ISETP.GT.U32.AND P0, PT, R27, 0xfd, PT ;  /* 0x000000fd1b00780c */ /* 0x000fc80003f04070 */
[----:B------:R-:W-:-:S13]  /*1620*/  ISETP.GT.U32.OR P0, PT, R28, 0xfd, P0 ;  /* 0x000000fd1c00780c */ /* 0x000fda0000704470 */
[----:B------:R-:W-:Y:S01]  /*1630*/  @!P0 IMAD.MOV.U32 R23, RZ, RZ, RZ ;  /* 0x000000ffff178224 */ /* 0x000fe200078e00ff */
[----:B------:R-:W-:Y:S06]  /*1640*/  @!P0 BRA `(.L_x_19) ;  /* 0x0000000000608947 */ /* 0x000fec0003800000 */
[----:B------:R-:W-:Y:S02]  /*1650*/  MOV R3, 0x437f0000 ;  /* 0x437f000000037802 */ /* 0x000fe40000000f00 */
[----:B------:R-:W-:Y:S02]  /*1660*/  FSETP.GTU.FTZ.AND P0, PT, |R0|, +INF , PT ;  /* 0x7f8000000000780b */ /* 0x000fe40003f1c200 */
[----:B------:R-:W-:-:S04]  /*1670*/  FSETP.GTU.FTZ.AND P1, PT, |R3|, +INF , PT ;  /* 0x7f8000000300780b */ /* 0x000fc80003f3c200 */
[----:B------:R-:W-:-:S13]  /*1680*/  PLOP3.LUT P0, PT, P0, P1, PT, 0xf8, 0x8f ;  /* 0x00000000008f781c */ /* 0x000fda0000703f70 */
[----:B------:R-:W-:Y:S05]  /*1690*/  @P0 BRA `(.L_x_20) ;  /* 0x00000004004c0947 */ /* 0x000fea0003800000 */
[----:B------:R-:W-:-:S13]  /*16a0*/  LOP3.LUT P0, RZ, R25, 0x7fffffff, R0, 0xc8, !PT ;  /* 0x7fffffff19ff7812 */ /* 0x000fda000780c800 */
[----:B------:R-:W-:Y:S05]  /*16b0*/  @!P0 BRA `(.L_x_21) ;  /* 0x00000004003c8947 */ /* 0x000fea0003800000 */
[C---:B------:R-:W-:Y:S02]  /*16c0*/  FSETP.NEU.FTZ.AND P3, PT, |R0|.reuse, +INF , PT ;  /* 0x7f8000000000780b */ /* 0x040fe40003f7d200 */
[----:B------:R-:W-:Y:S02]  /*16d0*/  FSETP.NEU.FTZ.AND P1, PT, |R3|, +INF , PT ;  /* 0x7f8000000300780b */ /* 0x000fe40003f3d200 */
[----:B------:R-:W-:-:S11]  /*16e0*/  FSETP.NEU.FTZ.AND P0, PT, |R0|, +INF , PT ;  /* 0x7f8000000000780b */ /* 0x000fd60003f1d200 */
[----:B------:R-:W-:Y:S05]  /*16f0*/  @!P1 BRA !P3, `(.L_x_21) ;  /* 0x00000004002c9947 */ /* 0x000fea0005800000 */
[----:B------:R-:W-:-:S04]  /*1700*/  LOP3.LUT P3, RZ, R0, 0x7fffffff, RZ, 0xc0, !PT ;  /* 0x7fffffff00ff7812 */ /* 0x000fc8000786c0ff */
[----:B------:R-:W-:-:S13]  /*1710*/  PLOP3.LUT P1, PT, P1, P3, PT, 0x2f, 0xf2 ;  /* 0x0000000000f2781c */ /* 0x000fda0000f26577 */
[----:B------:R-:W-:Y:S05]  /*1720*/  @P1 BRA `(.L_x_22) ;  /* 0x0000000400181947 */ /* 0x000fea0003800000 */
[----:B------:R-:W-:-:S04]  /*1730*/  LOP3.LUT P1, RZ, R25, 0x7fffffff, RZ, 0xc0, !PT ;  /* 0x7fffffff19ff7812 */ /* 0x000fc8000782c0ff */
[----:B------:R-:W-:-:S13]  /*1740*/  PLOP3.LUT P0, PT, P0, P1, PT, 0x2f, 0xf2 ;  /* 0x0000000000f2781c */ /* 0x000fda0000702577 */
[----:B------:R-:W-:Y:S05]  /*1750*/  @P0 BRA `(.L_x_23) ;  /* 0x0000000400000947 */ /* 0x000fea0003800000 */
[----:B------:R-:W-:Y:S02]  /*1760*/  ISETP.GE.AND P0, PT, R28, RZ, PT ;  /* 0x000000ff1c00720c */ /* 0x000fe40003f06270 */
[----:B------:R-:W-:-:S11]  /*1770*/  ISETP.GE.AND P1, PT, R27, RZ, PT ;  /* 0x000000ff1b00720c */ /* 0x000fd60003f26270 */
[----:B------:R-:W-:Y:S01]  /*1780*/  @P0 MOV R23, RZ ;  /* 0x000000ff00170202 */ /* 0x000fe20000000f00 */
[----:B------:R-:W-:Y:S02]  /*1790*/  @!P0 IMAD.MOV.U32 R23, RZ, RZ, -0x40 ;  /* 0xffffffc0ff178424 */ /* 0x000fe400078e00ff */
[----:B------:R-:W-:Y:S01]  /*17a0*/  @!P0 FFMA R0, R0, 1.84467440737095516160e+19, RZ ;  /* 0x5f80000000008823 */ /* 0x000fe200000000ff */
[----:B------:R-:W-:Y:S02]  /*17b0*/  @!P1 FFMA R25, R3, 1.84467440737095516160e+19, RZ ;  /* 0x5f80000003199823 */ /* 0x000fe400000000ff */
[----:B------:R-:W-:-:S07]  /*17c0*/  @!P1 IADD3 R23, PT, PT, R23, 0x40, RZ ;  /* 0x0000004017179810 */ /* 0x000fce0007ffe0ff */
.L_x_19:
[----:B------:R-:W-:Y:S01]  /*17d0*/  LEA R28, R24, 0xc0800000, 0x17 ;  /* 0xc0800000181c7811 */ /* 0x000fe200078eb8ff */
[----:B------:R-:W-:Y:S01]  /*17e0*/  VIADD R27, R26, 0xffffff81 ;  /* 0xffffff811a1b7836 */ /* 0x000fe20000000000 */
[----:B------:R-:W-:Y:S02]  /*17f0*/  BSSY.RECONVERGENT B3, `(.L_x_24) ;  /* 0x0000035000037945 */ /* 0x000fe40003800200 */
[----:B------:R-:W-:Y:S01]  /*1800*/  IADD3 R28, PT, PT, -R28, R25, RZ ;  /* 0x000000191c1c7210 */ /* 0x000fe20007ffe1ff */
[----:B------:R-:W-:-:S03]  /*1810*/  IMAD R0, R27, -0x800000, R0 ;  /* 0xff8000001b007824 */ /* 0x000fc600078e0200 */
[----:B------:R-:W0:Y:S01]  /*1820*/  MUFU.RCP R3, R28 ;  /* 0x0000001c00037308 */ /* 0x000e220000001000 */
[----:B------:R-:W-:-:S04]  /*1830*/  FADD.FTZ R25, -R28, -RZ ;  /* 0x800000ff1c197221 */ /* 0x000fc80000010100 */
[----:B0-----:R-:W-:-:S04]  /*1840*/  FFMA R26, R3, R25, 1 ;  /* 0x3f800000031a7423 */ /* 0x001fc80000000019 */
[----:B------:R-:W-:Y:S01]  /*1850*/  FFMA R3, R3, R26, R3 ;  /* 0x0000001a03037223 */ /* 0x000fe20000000003 */
[----:B------:R-:W-:-:S03]  /*1860*/  IADD3 R26, PT, PT, R27, 0x7f, -R24 ;  /* 0x0000007f1b1a7810 */ /* 0x000fc60007ffe818 */
[----:B------:R-:W-:Y:S01]  /*1870*/  FFMA R24, R0, R3, RZ ;  /* 0x0000000300187223 */ /* 0x000fe200000000ff */
[----:B------:R-:W-:-:S03]  /*1880*/  IADD3 R26, PT, PT, R26, R23, RZ ;  /* 0x000000171a1a7210 */ /* 0x000fc60007ffe0ff */
[----:B------:R-:W-:-:S04]  /*1890*/  FFMA R27, R25, R24, R0 ;  /* 0x00000018191b7223 */ /* 0x000fc80000000000 */
[----:B------:R-:W-:-:S04]  /*18a0*/  FFMA R24, R3, R27, R24 ;  /* 0x0000001b03187223 */ /* 0x000fc80000000018 */
[----:B------:R-:W-:-:S04]  /*18b0*/  FFMA R25, R25, R24, R0 ;  /* 0x0000001819197223 */ /* 0x000fc80000000000 */
[----:B------:R-:W-:-:S05]  /*18c0*/  FFMA R0, R3, R25, R24 ;  /* 0x0000001903007223 */ /* 0x000fca0000000018 */
[----:B------:R-:W-:-:S04]  /*18d0*/  SHF.R.U32.HI R23, RZ, 0x17, R0 ;  /* 0x00000017ff177819 */ /* 0x000fc80000011600 */
[----:B------:R-:W-:-:S04]  /*18e0*/  LOP3.LUT R23, R23, 0xff, RZ, 0xc0, !PT ;  /* 0x000000ff17177812 */ /* 0x000fc800078ec0ff */
[----:B------:R-:W-:-:S05]  /*18f0*/  IADD3 R23, PT, PT, R23, R26, RZ ;  /* 0x0000001a17177210 */ /* 0x000fca0007ffe0ff */
[----:B------:R-:W-:-:S05]  /*1900*/  VIADD R27, R23, 0xffffffff ;  /* 0xffffffff171b7836 */ /* 0x000fca0000000000 */
[----:B------:R-:W-:-:S13]  /*1910*/  ISETP.GE.U32.AND P0, PT, R27, 0xfe, PT ;  /* 0x000000fe1b00780c */ /* 0x000fda0003f06070 */
[----:B------:R-:W-:Y:S05]  /*1920*/  @!P0 BRA `(.L_x_25) ;  /* 0x0000000000808947 */ /* 0x000fea0003800000 */
[----:B------:R-:W-:-:S13]  /*1930*/  ISETP.GT.AND P0, PT, R23, 0xfe, PT ;  /* 0x000000fe1700780c */ /* 0x000fda0003f04270 */
[----:B------:R-:W-:Y:S05]  /*1940*/  @P0 BRA `(.L_x_26) ;  /* 0x00000000006c0947 */ /* 0x000fea0003800000 */
[----:B------:R-:W-:-:S13]  /*1950*/  ISETP.GE.AND P0, PT, R23, 0x1, PT ;  /* 0x000000011700780c */ /* 0x000fda0003f06270 */
[----:B------:R-:W-:Y:S05]  /*1960*/  @P0 BRA `(.L_x_27) ;  /* 0x0000000000740947 */ /* 0x000fea0003800000 */
[----:B------:R-:W-:Y:S02]  /*1970*/  ISETP.GE.AND P0, PT, R23, -0x18, PT ;  /* 0xffffffe81700780c */ /* 0x000fe40003f06270 */
[----:B------:R-:W-:-:S11]  /*1980*/  LOP3.LUT R0, R0, 0x80000000, RZ, 0xc0, !PT ;  /* 0x8000000000007812 */ /* 0x000fd600078ec0ff */
[----:B------:R-:W-:Y:S05]  /*1990*/  @!P0 BRA `(.L_x_27) ;  /* 0x0000000000688947 */ /* 0x000fea0003800000 */
[CCC-:B------:R-:W-:Y:S01]  /*19a0*/  FFMA.RZ R27, R3.reuse, R25.reuse, R24.reuse ;  /* 0x00000019031b7223 */ /* 0x1c0fe2000000c018 */
[CCC-:B------:R-:W-:Y:S01]  /*19b0*/  FFMA.RP R26, R3.reuse, R25.reuse, R24.reuse ;  /* 0x00000019031a7223 */ /* 0x1c0fe20000008018 */
[----:B------:R-:W-:Y:S01]  /*19c0*/  FFMA.RM R3, R3, R25, R24 ;  /* 0x0000001903037223 */ /* 0x000fe20000004018 */
[----:B------:R-:W-:Y:S02]  /*19d0*/  IADD3 R24, PT, PT, R23, 0x20, RZ ;  /* 0x0000002017187810 */ /* 0x000fe40007ffe0ff */
[----:B------:R-:W-:Y:S02]  /*19e0*/  LOP3.LUT R27, R27, 0x7fffff, RZ, 0xc0, !PT ;  /* 0x007fffff1b1b7812 */ /* 0x000fe400078ec0ff */
[----:B------:R-:W-:Y:S02]  /*19f0*/  ISETP.NE.AND P3, PT, R23, RZ, PT ;  /* 0x000000ff1700720c */ /* 0x000fe40003f65270 */
[----:B------:R-:W-:Y:S02]  /*1a00*/  LOP3.LUT R27, R27, 0x800000, RZ, 0xfc, !PT ;  /* 0x008000001b1b7812 */ /* 0x000fe400078efcff */
[----:B------:R-:W-:-:S02]  /*1a10*/  ISETP.NE.AND P1, PT, R23, RZ, PT ;  /* 0x000000ff1700720c */ /* 0x000fc40003f25270 */
[----:B------:R-:W-:Y:S02]  /*1a20*/  IADD3 R23, PT, PT, -R23, RZ, RZ ;  /* 0x000000ff17177210 */ /* 0x000fe40007ffe1ff */
[----:B------:R-:W-:Y:S02]  /*1a30*/  SHF.L.U32 R24, R27, R24, RZ ;  /* 0x000000181b187219 */ /* 0x000fe400000006ff */
[----:B------:R-:W-:Y:S02]  /*1a40*/  FSETP.NEU.FTZ.AND P0, PT, R26, R3, PT ;  /* 0x000000031a00720b */ /* 0x000fe40003f1d000 */
[----:B------:R-:W-:Y:S02]  /*1a50*/  SEL R26, R23, RZ, P3 ;  /* 0x000000ff171a7207 */ /* 0x000fe40001800000 */
[----:B------:R-:W-:Y:S02]  /*1a60*/  ISETP.NE.AND P1, PT, R24, RZ, P1 ;  /* 0x000000ff1800720c */ /* 0x000fe40000f25270 */
[----:B------:R-:W-:-:S02]  /*1a70*/  SHF.R.U32.HI R26, RZ, R26, R27 ;  /* 0x0000001aff1a7219 */ /* 0x000fc4000001161b */
[----:B------:R-:W-:Y:S02]  /*1a80*/  PLOP3.LUT P0, PT, P0, P1, PT, 0xf8, 0x8f ;  /* 0x00000000008f781c */ /* 0x000fe40000703f70 */
[----:B------:R-:W-:Y:S02]  /*1a90*/  SHF.R.U32.HI R24, RZ, 0x1, R26 ;  /* 0x00000001ff187819 */ /* 0x000fe4000001161a */
[----:B------:R-:W-:-:S04]  /*1aa0*/  SEL R3, RZ, 0x1, !P0 ;  /* 0x00000001ff037807 */ /* 0x000fc80004000000 */
[----:B------:R-:W-:-:S04]  /*1ab0*/  LOP3.LUT R3, R3, 0x1, R24, 0xf8, !PT ;  /* 0x0000000103037812 */ /* 0x000fc800078ef818 */
[----:B------:R-:W-:-:S05]  /*1ac0*/  LOP3.LUT R3, R3, R26, RZ, 0xc0, !PT ;  /* 0x0000001a03037212 */ /* 0x000fca00078ec0ff */
[----:B------:R-:W-:-:S05]  /*1ad0*/  IMAD.IADD R3, R24, 0x1, R3 ;  /* 0x0000000118037824 */ /* 0x000fca00078e0203 */
[----:B------:R-:W-:Y:S01]  /*1ae0*/  LOP3.LUT R0, R3, R0, RZ, 0xfc, !PT ;  /* 0x0000000003007212 */ /* 0x000fe200078efcff */
[----:B------:R-:W-:Y:S06]  /*1af0*/  BRA `(.L_x_27) ;  /* 0x0000000000107947 */ /* 0x000fec0003800000 */
.L_x_26:
[----:B------:R-:W-:-:S04]  /*1b00*/  LOP3.LUT R0, R0, 0x80000000, RZ, 0xc0, !PT ;  /* 0x8000000000007812 */ /* 0x000fc800078ec0ff */
[----:B------:R-:W-:Y:S01]  /*1b10*/  LOP3.LUT R0, R0, 0x7f800000, RZ, 0xfc, !PT ;  /* 0x7f80000000007812 */ /* 0x000fe200078efcff */
[----:B------:R-:W-:Y:S06]  /*1b20*/  BRA `(.L_x_27) ;  /* 0x0000000000047947 */ /* 0x000fec0003800000 */
.L_x_25:
[----:B------:R-:W-:-:S07]  /*1b30*/  LEA R0, R26, R0, 0x17 ;  /* 0x000000001a007211 */ /* 0x000fce00078eb8ff */
.L_x_27:
[----:B------:R-:W-:Y:S05]  /*1b40*/  BSYNC.RECONVERGENT B3 ;  /* 0x0000000000037941 */ /* 0x000fea0003800200 */
.L_x_24:
[----:B------:R-:W-:Y:S05]  /*1b50*/  BRA `(.L_x_28) ;  /* 0x0000000000207947 */ /* 0x000fea0003800000 */
.L_x_23:
[----:B------:R-:W-:-:S04]  /*1b60*/  LOP3.LUT R0, R25, 0x80000000, R0, 0x48, !PT ;  /* 0x8000000019007812 */ /* 0x000fc800078e4800 */
[----:B------:R-:W-:Y:S01]  /*1b70*/  LOP3.LUT R0, R0, 0x7f800000, RZ, 0xfc, !PT ;  /* 0x7f80000000007812 */ /* 0x000fe200078efcff */
[----:B------:R-:W-:Y:S06]  /*1b80*/  BRA `(.L_x_28) ;  /* 0x0000000000147947 */ /* 0x000fec0003800000 */
.L_x_22:
[----:B------:R-:W-:Y:S01]  /*1b90*/  LOP3.LUT R0, R25, 0x80000000, R0, 0x48, !PT ;  /* 0x8000000019007812 */ /* 0x000fe200078e4800 */
[----:B------:R-:W-:Y:S06]  /*1ba0*/  BRA `(.L_x_28) ;  /* 0x00000000000c7947 */ /* 0x000fec0003800000 */
.L_x_21:
[----:B------:R-:W0:Y:S01]  /*1bb0*/  MUFU.RSQ R0, -QNAN ;  /* 0xffc0000000007908 */ /* 0x000e220000001400 */
[----:B------:R-:W-:Y:S05]  /*1bc0*/  BRA `(.L_x_28) ;  /* 0x0000000000047947 */ /* 0x000fea0003800000 */
.L_x_20:
[----:B------:R-:W-:-:S07]  /*1bd0*/  FADD.FTZ R0, R0, R3 ;  /* 0x0000000300007221 */ /* 0x000fce0000010000 */
.L_x_28:
[----:B------:R-:W-:Y:S05]  /*1be0*/  BSYNC.RECONVERGENT B2 ;  /* 0x0000000000027941 */ /* 0x000fea0003800200 */
.L_x_18:
[----:B------:R-:W-:-:S04]  /*1bf0*/  HFMA2 R3, -RZ, RZ, 0, 0 ;  /* 0x00000000ff037431 */ /* 0x000fc800000001ff */
[----:B0-----:R-:W-:Y:S05]  /*1c00*/  RET.REL.NODEC R2 `(_Z20ConvolutionKernelRGBPhS_iiiiff) ;  /* 0xffffffe002fc7950 */ /* 0x001fea0003c3ffff */
.L_x_29:
[----:B------:R-:W-:-:S00]  /*1c10*/  BRA `(.L_x_29) ;  /* 0xfffffffc00fc7947 */ /* 0x000fc0000383ffff */
[----:B------:R-:W-:-:S00]  /*1c20*/  NOP ;  /* 0x0000000000007918 */ /* 0x000fc00000000000 */
        /* <DEDUP_REMOVED lines=13> */
.L_x_57:


//--------------------- .text._Z17ConvolutionKernelPhS_iiiiff --------------------------
	.section	.text._Z17ConvolutionKernelPhS_iiiiff,"ax",@progbits
	.align	128
        .global         _Z17ConvolutionKernelPhS_iiiiff
        .type           _Z17ConvolutionKernelPhS_iiiiff,@function
        .size           _Z17ConvolutionKernelPhS_iiiiff,(.L_x_58 - _Z17ConvolutionKernelPhS_iiiiff)
        .other          _Z17ConvolutionKernelPhS_iiiiff,@"STO_CUDA_ENTRY STV_DEFAULT"
_Z17ConvolutionKernelPhS_iiiiff:
.text._Z17ConvolutionKernelPhS_iiiiff:
        /* <DEDUP_REMOVED lines=15> */
[----:B------:R-:W-:Y:S01]  /*00f0*/  IMAD.MOV.U32 R10, RZ, RZ, RZ ;  /* 0x000000ffff0a7224 */ /* 0x000fe200078e00ff */
[----:B------:R-:W-:Y:S02]  /*0100*/  ULOP3.LUT UR7, UR4, 0xfffffffe, URZ, 0xc0, !UPT ;  /* 0xfffffffe04077892 */ /* 0x000fe4000f8ec0ff */
[----:B------:R-:W-:Y:S02]  /*0110*/  USHF.R.S32.HI UR4, URZ, 0x1, UR4 ;  /* 0x00000001ff047899 */ /* 0x000fe40008011404 */
[----:B------:R-:W-:-:S04]  /*0120*/  UIADD3 UR7, UPT, UPT, UR7, 0x10, URZ ;  /* 0x0000001007077890 */ /* 0x000fc8000fffe0ff */
[----:B------:R-:W-:Y:S02]  /*0130*/  VIADD R11, R7, -UR4 ;  /* 0x80000004070b7c36 */ /* 0x000fe40008000000 */
[----:B------:R-:W-:Y:S01]  /*0140*/  VIADD R12, R6, -UR4 ;  /* 0x80000004060c7c36 */ /* 0x000fe20008000000 */
[----:B0-----:R-:W-:Y:S02]  /*0150*/  UIADD3 UR5, UPT, UPT, UR9, -0x1, URZ ;  /* 0xffffffff09057890 */ /* 0x001fe4000fffe0ff */
[----:B------:R-:W-:-:S12]  /*0160*/  UIADD3 UR6, UPT, UPT, UR8, -0x1, URZ ;  /* 0xffffffff08067890 */ /* 0x000fd8000fffe0ff */
.L_x_36:
[----:B0-----:R-:W0:Y:S01]  /*0170*/  S2R R3, SR_CgaCtaId ;  /* 0x0000000000037919 */ /* 0x001e220000008800 */
[----:B------:R-:W-:Y:S01]  /*0180*/  MOV R0, 0x400 ;  /* 0x0000040000007802 */ /* 0x000fe20000000f00 */
[----:B------:R-:W-:Y:S01]  /*0190*/  IMAD.MOV.U32 R15, RZ, RZ, RZ ;  /* 0x000000ffff0f7224 */ /* 0x000fe200078e00ff */
[-C--:B------:R-:W-:Y:S01]  /*01a0*/  IADD3 R13, PT, PT, R5, R10.reuse, RZ ;  /* 0x0000000a050d7210 */ /* 0x080fe20007ffe0ff */
[----:B------:R-:W1:Y:S01]  /*01b0*/  LDCU UR10, c[0x0][0x390] ;  /* 0x00007200ff0a77ac */ /* 0x000e620008000800 */
[----:B------:R-:W-:Y:S01]  /*01c0*/  VIADDMNMX.RELU R14, R11, R10, UR5, PT ;  /* 0x000000050b0e7e46 */ /* 0x000fe2000b80110a */
[----:B------:R-:W-:Y:S01]  /*01d0*/  IMAD.IADD R10, R8, 0x1, R10 ;  /* 0x00000001080a7824 */ /* 0x000fe200078e020a */
[----:B------:R-:W2:Y:S04]  /*01e0*/  LDCU.64 UR8, c[0x0][0x380] ;  /* 0x00007000ff0877ac */ /* 0x000ea80008000a00 */
[----:B------:R-:W-:-:S02]  /*01f0*/  ISETP.GE.AND P2, PT, R10, UR7, PT ;  /* 0x000000070a007c0c */ /* 0x000fc4000bf46270 */
[----:B0-----:R-:W-:-:S05]  /*0200*/  LEA R0, R3, R0, 0x18 ;  /* 0x0000000003007211 */ /* 0x001fca00078ec0ff */
[----:B-12---:R-:W-:-:S07]  /*0210*/  IMAD R16, R13, 0x60, R0 ;  /* 0x000000600d107824 */ /* 0x006fce00078e0200 */
.L_x_35:
[----:B0-----:R-:W-:Y:S01]  /*0220*/  IADD3 R17, PT, PT, R4, R15, RZ ;  /* 0x0000000f04117210 */ /* 0x001fe20007ffe0ff */
[----:B------:R-:W-:Y:S03]  /*0230*/  BSSY.RECONVERGENT B2, `(.L_x_31) ;  /* 0x000001a000027945 */ /* 0x000fe60003800200 */
[----:B------:R-:W-:-:S04]  /*0240*/  VIMNMX R0, PT, PT, R13, R17, !PT ;  /* 0x000000110d007248 */ /* 0x000fc80007fe0100 */
[----:B------:R-:W-:-:S13]  /*0250*/  ISETP.GE.AND P0, PT, R0, UR7, PT ;  /* 0x0000000700007c0c */ /* 0x000fda000bf06270 */
[----:B------:R-:W-:Y:S05]  /*0260*/  @P0 BRA `(.L_x_32) ;  /* 0x0000000000580947 */ /* 0x000fea0003800000 */
[----:B------:R-:W-:-:S05]  /*0270*/  VIADDMNMX.RELU R3, R12, R15, UR6, PT ;  /* 0x000000060c037e46 */ /* 0x000fca000b80110f */
[----:B------:R-:W-:-:S05]  /*0280*/  IMAD R3, R14, UR10, R3 ;  /* 0x0000000a0e037c24 */ /* 0x000fca000f8e0203 */
[----:B------:R-:W-:-:S04]  /*0290*/  IADD3 R2, P0, PT, R3, UR8, RZ ;  /* 0x0000000803027c10 */ /* 0x000fc8000ff1e0ff */
[----:B------:R-:W-:-:S05]  /*02a0*/  LEA.HI.X.SX32 R3, R3, UR9, 0x1, P0 ;  /* 0x0000000903037c11 */ /* 0x000fca00080f0eff */
[----:B------:R-:W2:Y:S01]  /*02b0*/  LDG.E.U8 R0, desc[UR12][R2.64] ;  /* 0x0000000c02007981 */ /* 0x000ea2000c1e1100 */
[----:B------:R-:W-:Y:S01]  /*02c0*/  IMAD.MOV.U32 R19, RZ, RZ, 0x3b808081 ;  /* 0x3b808081ff137424 */ /* 0x000fe200078e00ff */
[----:B------:R-:W-:Y:S01]  /*02d0*/  BSSY.RECONVERGENT B1, `(.L_x_33) ;  /* 0x000000d000017945 */ /* 0x000fe20003800200 */
[----:B------:R-:W-:-:S04]  /*02e0*/  IMAD.MOV.U32 R18, RZ, RZ, 0x437f0000 ;  /* 0x437f0000ff127424 */ /* 0x000fc800078e00ff */
        /* <DEDUP_REMOVED lines=9> */
[----:B------:R-:W-:Y:S05]  /*0380*/  CALL.REL.NOINC `($__internal_1_$__cuda_sm3x_div_rn_noftz_f32_slowpath) ;  /* 0x00000008001c7944 */ /* 0x000fea0003c00000 */
[----:B------:R-:W-:-:S07]  /*0390*/  MOV R18, R0 ;  /* 0x0000000000127202 */ /* 0x000fce0000000f00 */
.L_x_34:
[----:B------:R-:W-:Y:S05]  /*03a0*/  BSYNC.RECONVERGENT B1 ;  /* 0x0000000000017941 */ /* 0x000fea0003800200 */
.L_x_33:
[----:B------:R-:W-:-:S05]  /*03b0*/  IMAD R17, R17, 0x4, R16 ;  /* 0x0000000411117824 */ /* 0x000fca00078e0210 */
[----:B------:R0:W-:Y:S02]  /*03c0*/  STS [R17], R18 ;  /* 0x0000001211007388 */ /* 0x0001e40000000800 */
.L_x_32:
[----:B------:R-:W-:Y:S05]  /*03d0*/  BSYNC.RECONVERGENT B2 ;  /* 0x0000000000027941 */ /* 0x000fea0003800200 */
.L_x_31:
[----:B------:R-:W-:-:S05]  /*03e0*/  IMAD.IADD R15, R9, 0x1, R15 ;  /* 0x00000001090f7824 */ /* 0x000fca00078e020f */
[----:B------:R-:W-:-:S13]  /*03f0*/  ISETP.GE.AND P0, PT, R15, UR7, PT ;  /* 0x000000070f007c0c */ /* 0x000fda000bf06270 */
[----:B------:R-:W-:Y:S05]  /*0400*/  @!P0 BRA `(.L_x_35) ;  /* 0xfffffffc00848947 */ /* 0x000fea000383ffff */
[----:B------:R-:W-:Y:S05]  /*0410*/  @!P2 BRA `(.L_x_36) ;  /* 0xfffffffc0054a947 */ /* 0x000fea000383ffff */
.L_x_30:
[----:B------:R-:W1:Y:S01]  /*0420*/  LDCU.64 UR8, c[0x0][0x390] ;  /* 0x00007200ff0877ac */ /* 0x000e620008000a00 */
[----:B------:R-:W-:Y:S01]  /*0430*/  BAR.SYNC.DEFER_BLOCKING 0x0 ;  /* 0x0000000000007b1d */ /* 0x000fe20000010000 */
[----:B-1----:R-:W-:-:S04]  /*0440*/  ISETP.GE.AND P0, PT, R7, UR9, PT ;  /* 0x0000000907007c0c */ /* 0x002fc8000bf06270 */
[----:B------:R-:W-:-:S13]  /*0450*/  ISETP.GE.OR P0, PT, R6, UR8, P0 ;  /* 0x0000000806007c0c */ /* 0x000fda0008706670 */
[----:B------:R-:W-:Y:S05]  /*0460*/  @P0 EXIT ;  /* 0x000000000000094d */ /* 0x000fea0003800000 */
[----:B------:R-:W1:Y:S01]  /*0470*/  LDCU UR6, c[0x0][0x39c] ;  /* 0x00007380ff0677ac */ /* 0x000e620008000800 */
[----:B------:R-:W-:Y:S01]  /*0480*/  HFMA2 R2, -RZ, RZ, 0, 0 ;  /* 0x00000000ff027431 */ /* 0x000fe200000001ff */
[----:B-1----:R-:W-:-:S09]  /*0490*/  UISETP.GE.AND UP0, UPT, UR6, 0x1, UPT ;  /* 0x000000010600788c */ /* 0x002fd2000bf06270 */
[----:B------:R-:W-:Y:S05]  /*04a0*/  BRA.U !UP0, `(.L_x_37) ;  /* 0x0000000508a47547 */ /* 0x000fea000b800000 */
[----:B------:R-:W1:Y:S01]  /*04b0*/  S2R R0, SR_CgaCtaId ;  /* 0x0000000000007919 */ /* 0x000e620000008800 */
[----:B------:R-:W-:Y:S01]  /*04c0*/  MOV R3, 0x400 ;  /* 0x0000040000037802 */ /* 0x000fe20000000f00 */
[----:B------:R-:W-:Y:S01]  /*04d0*/  ULOP3.LUT UR14, UR6, 0x7, URZ, 0xc0, !UPT ;  /* 0x00000007060e7892 */ /* 0x000fe2000f8ec0ff */
[----:B------:R-:W-:Y:S01]  /*04e0*/  IMAD.MOV.U32 R2, RZ, RZ, RZ ;  /* 0x000000ffff027224 */ /* 0x000fe200078e00ff */
[----:B------:R-:W-:Y:S02]  /*04f0*/  ULOP3.LUT UR7, UR6, 0x7ffffff8, URZ, 0xc0, !UPT ;  /* 0x7ffffff806077892 */ /* 0x000fe4000f8ec0ff */
[----:B------:R-:W-:Y:S02]  /*0500*/  UIADD3 UR4, UPT, UPT, UR14, -0x1, URZ ;  /* 0xffffffff0e047890 */ /* 0x000fe4000fffe0ff */
[----:B------:R-:W-:Y:S02]  /*0510*/  ULOP3.LUT UR6, UR6, 0x3, URZ, 0xc0, !UPT ;  /* 0x0000000306067892 */ /* 0x000fe4000f8ec0ff */
[----:B------:R-:W-:-:S02]  /*0520*/  UISETP.GE.U32.AND UP0, UPT, UR4, 0x3, UPT ;  /* 0x000000030400788c */ /* 0x000fc4000bf06070 */
[----:B------:R-:W-:Y:S01]  /*0530*/  UIADD3 UR10, UPT, UPT, -UR7, URZ, URZ ;  /* 0x000000ff070a7290 */ /* 0x000fe2000fffe1ff */
[----:B------:R-:W-:Y:S01]  /*0540*/  UMOV UR4, URZ ;  /* 0x000000ff00047c82 */ /* 0x000fe20008000000 */
[----:B-1----:R-:W-:-:S05]  /*0550*/  LEA R3, R0, R3, 0x18 ;  /* 0x0000000300037211 */ /* 0x002fca00078ec0ff */
[----:B------:R-:W-:-:S05]  /*0560*/  IMAD R0, R4, 0x4, R3 ;  /* 0x0000000404007824 */ /* 0x000fca00078e0203 */
[----:B------:R-:W-:-:S07]  /*0570*/  IADD3 R0, PT, PT, R0, 0x10, RZ ;  /* 0x0000001000007810 */ /* 0x000fce0007ffe0ff */
.L_x_43:
[----:B------:R-:W1:Y:S01]  /*0580*/  LDCU UR19, c[0x0][0x39c] ;  /* 0x00007380ff1377ac */ /* 0x000e620008000800 */
[----:B------:R-:W-:Y:S01]  /*0590*/  VIADD R11, R5, UR4 ;  /* 0x00000004050b7c36 */ /* 0x000fe20008000000 */
[----:B------:R-:W-:Y:S01]  /*05a0*/  UMOV UR5, URZ ;  /* 0x000000ff00057c82 */ /* 0x000fe20008000000 */
[----:B-1----:R-:W-:Y:S02]  /*05b0*/  UISETP.GE.U32.AND UP2, UPT, UR19, 0x8, UPT ;  /* 0x000000081300788c */ /* 0x002fe4000bf46070 */
[----:B------:R-:W-:Y:S02]  /*05c0*/  UIMAD UR11, UR4, UR19, URZ ;  /* 0x00000013040b72a4 */ /* 0x000fe4000f8e02ff */
[----:B------:R-:W-:-:S04]  /*05d0*/  UIADD3 UR4, UPT, UPT, UR4, 0x1, URZ ;  /* 0x0000000104047890 */ /* 0x000fc8000fffe0ff */
[----:B------:R-:W-:Y:S01]  /*05e0*/  UISETP.NE.AND UP1, UPT, UR4, UR19, UPT ;  /* 0x000000130400728c */ /* 0x000fe2000bf25270 */
[----:B------:R-:W-:Y:S10]  /*05f0*/  BRA.U !UP2, `(.L_x_38) ;  /* 0x000000010a887547 */ /* 0x000ff4000b800000 */
[----:B------:R-:W-:Y:S01]  /*0600*/  IMAD R8, R11, 0x60, R0 ;  /* 0x000000600b087824 */ /* 0x000fe200078e0200 */
[----:B------:R-:W-:Y:S01]  /*0610*/  UMOV UR8, 0x10 ;  /* 0x0000001000087882 */ /* 0x000fe20000000000 */
[----:B------:R-:W-:Y:S01]  /*0620*/  UMOV UR5, UR10 ;  /* 0x0000000a00057c82 */ /* 0x000fe20008000000 */
[----:B------:R-:W-:-:S12]  /*0630*/  UIMAD UR8, UR11, 0x4, UR8 ;  /* 0x000000040b0878a4 */ /* 0x000fd8000f8e0208 */
.L_x_39:
[----:B------:R-:W1:Y:S01]  /*0640*/  LDS R9, [R8+-0x10] ;  /* 0xfffff00008097984 */ /* 0x000e620000000800 */
[----:B------:R-:W1:Y:S03]  /*0650*/  LDCU UR9, c[0x3][UR8+-0x10] ;  /* 0x00fffe00080977ac */ /* 0x000e660008000800 */
[----:B------:R-:W2:Y:S01]  /*0660*/  LDS R10, [R8+-0xc] ;  /* 0xfffff400080a7984 */ /* 0x000ea20000000800 */
[----:B------:R-:W2:Y:S03]  /*0670*/  LDCU UR15, c[0x3][UR8+-0xc] ;  /* 0x00fffe80080f77ac */ /* 0x000ea60008000800 */
[----:B------:R-:W3:Y:S01]  /*0680*/  LDS R12, [R8+-0x8] ;  /* 0xfffff800080c7984 */ /* 0x000ee20000000800 */
[----:B------:R-:W3:Y:S03]  /*0690*/  LDCU UR16, c[0x3][UR8+-0x8] ;  /* 0x00ffff00081077ac */ /* 0x000ee60008000800 */
[----:B------:R-:W4:Y:S01]  /*06a0*/  LDS R14, [R8+-0x4] ;  /* 0xfffffc00080e7984 */ /* 0x000f220000000800 */
[----:B------:R-:W4:Y:S03]  /*06b0*/  LDCU UR17, c[0x3][UR8+-0x4] ;  /* 0x00ffff80081177ac */ /* 0x000f260008000800 */
[----:B------:R-:W5:Y:S01]  /*06c0*/  LDS R16, [R8] ;  /* 0x0000000008107984 */ /* 0x000f620000000800 */
[----:B------:R-:W5:Y:S03]  /*06d0*/  LDCU UR18, c[0x3][UR8] ;  /* 0x00c00000081277ac */ /* 0x000f660008000800 */
[----:B0-----:R-:W0:Y:S01]  /*06e0*/  LDS R18, [R8+0x4] ;  /* 0x0000040008127984 */ /* 0x001e220000000800 */
[----:B------:R-:W-:-:S03]  /*06f0*/  UIADD3 UR5, UPT, UPT, UR5, 0x8, URZ ;  /* 0x0000000805057890 */ /* 0x000fc6000fffe0ff */
[----:B------:R-:W0:Y:S01]  /*0700*/  LDS R20, [R8+0x8] ;  /* 0x0000080008147984 */ /* 0x000e220000000800 */
[----:B------:R-:W-:-:S03]  /*0710*/  UISETP.NE.AND UP2, UPT, UR5, URZ, UPT ;  /* 0x000000ff0500728c */ /* 0x000fc6000bf45270 */
[----:B------:R1:W0:Y:S02]  /*0720*/  LDS R22, [R8+0xc] ;  /* 0x00000c0008167984 */ /* 0x0002240000000800 */
[----:B-1----:R-:W-:Y:S02]  /*0730*/  VIADD R8, R8, 0x20 ;  /* 0x0000002008087836 */ /* 0x002fe40000000000 */
[----:B------:R-:W-:Y:S01]  /*0740*/  FFMA R9, R9, UR9, R2 ;  /* 0x0000000909097c23 */ /* 0x000fe20008000002 */
[----:B------:R-:W0:Y:S03]  /*0750*/  LDCU UR9, c[0x3][UR8+0x4] ;  /* 0x00c00080080977ac */ /* 0x000e260008000800 */
[----:B--2---:R-:W-:Y:S01]  /*0760*/  FFMA R9, R10, UR15, R9 ;  /* 0x0000000f0a097c23 */ /* 0x004fe20008000009 */
[----:B------:R-:W1:Y:S03]  /*0770*/  LDCU UR15, c[0x3][UR8+0x8] ;  /* 0x00c00100080f77ac */ /* 0x000e660008000800 */
[----:B---3--:R-:W-:Y:S01]  /*0780*/  FFMA R9, R12, UR16, R9 ;  /* 0x000000100c097c23 */ /* 0x008fe20008000009 */
[----:B------:R-:W2:Y:S03]  /*0790*/  LDCU UR16, c[0x3][UR8+0xc] ;  /* 0x00c00180081077ac */ /* 0x000ea60008000800 */
[----:B----4-:R-:W-:Y:S01]  /*07a0*/  FFMA R9, R14, UR17, R9 ;  /* 0x000000110e097c23 */ /* 0x010fe20008000009 */
[----:B------:R-:W-:-:S03]  /*07b0*/  UIADD3 UR8, UPT, UPT, UR8, 0x20, URZ ;  /* 0x0000002008087890 */ /* 0x000fc6000fffe0ff */
[----:B-----5:R-:W-:-:S04]  /*07c0*/  FFMA R9, R16, UR18, R9 ;  /* 0x0000001210097c23 */ /* 0x020fc80008000009 */
[----:B0-----:R-:W-:-:S04]  /*07d0*/  FFMA R9, R18, UR9, R9 ;  /* 0x0000000912097c23 */ /* 0x001fc80008000009 */
[----:B-1----:R-:W-:-:S04]  /*07e0*/  FFMA R9, R20, UR15, R9 ;  /* 0x0000000f14097c23 */ /* 0x002fc80008000009 */
[----:B--2---:R-:W-:Y:S01]  /*07f0*/  FFMA R2, R22, UR16, R9 ;  /* 0x0000001016027c23 */ /* 0x004fe20008000009 */
[----:B------:R-:W-:Y:S06]  /*0800*/  BRA.U UP2, `(.L_x_39) ;  /* 0xfffffffd028c7547 */ /* 0x000fec000b83ffff */
[----:B------:R-:W-:-:S05]  /*0810*/  UMOV UR5, UR7 ;  /* 0x0000000700057c82 */ /* 0x000fca0008000000 */
.L_x_38:
[----:B------:R-:W-:-:S09]  /*0820*/  UISETP.NE.AND UP2, UPT, UR14, URZ, UPT ;  /* 0x000000ff0e00728c */ /* 0x000fd2000bf45270 */
[----:B------:R-:W-:Y:S05]  /*0830*/  BRA.U !UP2, `(.L_x_40) ;  /* 0x000000010abc7547 */ /* 0x000fea000b800000 */
[----:B------:R-:W-:Y:S01]  /*0840*/  IMAD R11, R11, 0x60, R3 ;  /* 0x000000600b0b7824 */ /* 0x000fe200078e0203 */
[----:B------:R-:W-:Y:S01]  /*0850*/  UISETP.NE.AND UP2, UPT, UR6, URZ, UPT ;  /* 0x000000ff0600728c */ /* 0x000fe2000bf45270 */
[----:B------:R-:W-:Y:S10]  /*0860*/  BRA.U !UP0, `(.L_x_41) ;  /* 0x00000001084c7547 */ /* 0x000ff4000b800000 */
[----:B------:R-:W-:Y:S01]  /*0870*/  IADD3 R8, PT, PT, R4, UR5, RZ ;  /* 0x0000000504087c10 */ /* 0x000fe2000fffe0ff */
[----:B------:R-:W-:Y:S02]  /*0880*/  UIADD3 UR8, UPT, UPT, UR11, UR5, URZ ;  /* 0x000000050b087290 */ /* 0x000fe4000fffe0ff */
[----:B------:R-:W-:Y:S02]  /*0890*/  UIADD3 UR9, UPT, UPT, UR11, UR5, URZ ;  /* 0x000000050b097290 */ /* 0x000fe4000fffe0ff */
[----:B------:R-:W-:Y:S01]  /*08a0*/  IMAD R8, R8, 0x4, R11 ;  /* 0x0000000408087824 */ /* 0x000fe200078e020b */
[----:B------:R-:W-:Y:S02]  /*08b0*/  USHF.L.U32 UR8, UR8, 0x2, URZ ;  /* 0x0000000208087899 */ /* 0x000fe400080006ff */
[----:B------:R-:W-:Y:S02]  /*08c0*/  USHF.L.U32 UR9, UR9, 0x2, URZ ;  /* 0x0000000209097899 */ /* 0x000fe400080006ff */
[----:B------:R-:W1:Y:S01]  /*08d0*/  LDS R9, [R8] ;  /* 0x0000000008097984 */ /* 0x000e620000000800 */
[----:B------:R-:W-:-:S03]  /*08e0*/  UIADD3 UR5, UPT, UPT, UR5, 0x4, URZ ;  /* 0x0000000405057890 */ /* 0x000fc6000fffe0ff */
[----:B------:R-:W2:Y:S04]  /*08f0*/  LDS R10, [R8+0x4] ;  /* 0x00000400080a7984 */ /* 0x000ea80000000800 */
[----:B------:R-:W3:Y:S01]  /*0900*/  LDS R12, [R8+0x8] ;  /* 0x00000800080c7984 */ /* 0x000ee20000000800 */
[----:B------:R-:W1:Y:S03]  /*0910*/  LDCU UR8, c[0x3][UR8] ;  /* 0x00c00000080877ac */ /* 0x000e660008000800 */
[----:B------:R-:W4:Y:S01]  /*0920*/  LDS R14, [R8+0xc] ;  /* 0x00000c00080e7984 */ /* 0x000f220000000800 */
[----:B------:R-:W2:Y:S01]  /*0930*/  LDCU UR15, c[0x3][UR9+0x4] ;  /* 0x00c00080090f77ac */ /* 0x000ea20008000800 */
[----:B------:R-:W3:Y:S01]  /*0940*/  LDCU UR16, c[0x3][UR9+0x8] ;  /* 0x00c00100091077ac */ /* 0x000ee20008000800 */
[----:B------:R-:W4:Y:S01]  /*0950*/  LDCU UR9, c[0x3][UR9+0xc] ;  /* 0x00c00180090977ac */ /* 0x000f220008000800 */
[----:B-1----:R-:W-:-:S04]  /*0960*/  FFMA R9, R9, UR8, R2 ;  /* 0x0000000809097c23 */ /* 0x002fc80008000002 */
[----:B--2---:R-:W-:-:S04]  /*0970*/  FFMA R9, R10, UR15, R9 ;  /* 0x0000000f0a097c23 */ /* 0x004fc80008000009 */
[----:B---3--:R-:W-:-:S04]  /*0980*/  FFMA R9, R12, UR16, R9 ;  /* 0x000000100c097c23 */ /* 0x008fc80008000009 */
[----:B----4-:R-:W-:-:S07]  /*0990*/  FFMA R2, R14, UR9, R9 ;  /* 0x000000090e027c23 */ /* 0x010fce0008000009 */
.L_x_41:
[----:B------:R-:W-:Y:S05]  /*09a0*/  BRA.U !UP2, `(.L_x_40) ;  /* 0x000000010a607547 */ /* 0x000fea000b800000 */
[----:B------:R-:W-:Y:S02]  /*09b0*/  UISETP.NE.AND UP2, UPT, UR6, 0x1, UPT ;  /* 0x000000010600788c */ /* 0x000fe4000bf45270 */
[----:B------:R-:W-:-:S07]  /*09c0*/  ULOP3.LUT UP3, URZ, UR19, 0x1, URZ, 0xc0, !UPT ;  /* 0x0000000113ff7892 */ /* 0x000fce000f86c0ff */
[----:B------:R-:W-:Y:S05]  /*09d0*/  BRA.U !UP2, `(.L_x_42) ;  /* 0x000000010a347547 */ /* 0x000fea000b800000 */
[----:B------:R-:W-:Y:S01]  /*09e0*/  VIADD R8, R4, UR5 ;  /* 0x0000000504087c36 */ /* 0x000fe20008000000 */
[----:B------:R-:W-:Y:S02]  /*09f0*/  UIADD3 UR8, UPT, UPT, UR11, UR5, URZ ;  /* 0x000000050b087290 */ /* 0x000fe4000fffe0ff */
[----:B------:R-:W-:Y:S02]  /*0a00*/  UIADD3 UR9, UPT, UPT, UR11, UR5, URZ ;  /* 0x000000050b097290 */ /* 0x000fe4000fffe0ff */
[----:B------:R-:W-:Y:S01]  /*0a10*/  LEA R8, R8, R11, 0x2 ;  /* 0x0000000b08087211 */ /* 0x000fe200078e10ff */
[----:B------:R-:W-:Y:S02]  /*0a20*/  USHF.L.U32 UR8, UR8, 0x2, URZ ;  /* 0x0000000208087899 */ /* 0x000fe400080006ff */
[----:B------:R-:W-:Y:S02]  /*0a30*/  USHF.L.U32 UR9, UR9, 0x2, URZ ;  /* 0x0000000209097899 */ /* 0x000fe400080006ff */
[----:B------:R-:W1:Y:S01]  /*0a40*/  LDS R9, [R8] ;  /* 0x0000000008097984 */ /* 0x000e620000000800 */
[----:B------:R-:W-:-:S03]  /*0a50*/  UIADD3 UR5, UPT, UPT, UR5, 0x2, URZ ;  /* 0x0000000205057890 */ /* 0x000fc6000fffe0ff */
[----:B------:R-:W2:Y:S04]  /*0a60*/  LDS R13, [R8+0x4] ;  /* 0x00000400080d7984 */ /* 0x000ea80000000800 */
[----:B------:R-:W1:Y:S02]  /*0a70*/  LDCU UR8, c[0x3][UR8] ;  /* 0x00c00000080877ac */ /* 0x000e640008000800 */
[----:B------:R-:W2:Y:S01]  /*0a80*/  LDCU UR9, c[0x3][UR9+0x4] ;  /* 0x00c00080090977ac */ /* 0x000ea20008000800 */
[----:B-1----:R-:W-:-:S04]  /*0a90*/  FFMA R2, R9, UR8, R2 ;  /* 0x0000000809027c23 */ /* 0x002fc80008000002 */
[----:B--2---:R-:W-:-:S07]  /*0aa0*/  FFMA R2, R13, UR9, R2 ;  /* 0x000000090d027c23 */ /* 0x004fce0008000002 */
.L_x_42:
[----:B------:R-:W-:Y:S05]  /*0ab0*/  BRA.U !UP3, `(.L_x_40) ;  /* 0x000000010b1c7547 */ /* 0x000fea000b800000 */
[----:B------:R-:W-:Y:S01]  /*0ac0*/  VIADD R8, R4, UR5 ;  /* 0x0000000504087c36 */ /* 0x000fe20008000000 */
[----:B------:R-:W-:-:S03]  /*0ad0*/  UIADD3 UR5, UPT, UPT, UR11, UR5, URZ ;  /* 0x000000050b057290 */ /* 0x000fc6000fffe0ff */
[----:B------:R-:W-:Y:S01]  /*0ae0*/  IMAD R8, R8, 0x4, R11 ;  /* 0x0000000408087824 */ /* 0x000fe200078e020b */
[----:B------:R-:W-:-:S04]  /*0af0*/  USHF.L.U32 UR5, UR5, 0x2, URZ ;  /* 0x0000000205057899 */ /* 0x000fc800080006ff */
[----:B------:R-:W1:Y:S08]  /*0b00*/  LDS R9, [R8] ;  /* 0x0000000008097984 */ /* 0x000e700000000800 */
[----:B------:R-:W1:Y:S02]  /*0b10*/  LDCU UR5, c[0x3][UR5] ;  /* 0x00c00000050577ac */ /* 0x000e640008000800 */
[----:B-1----:R-:W-:-:S07]  /*0b20*/  FFMA R2, R9, UR5, R2 ;  /* 0x0000000509027c23 */ /* 0x002fce0008000002 */
.L_x_40:
[----:B------:R-:W-:Y:S05]  /*0b30*/  BRA.U UP1, `(.L_x_43) ;  /* 0xfffffff901907547 */ /* 0x000fea000b83ffff */
.L_x_37:
[----:B------:R-:W1:Y:S01]  /*0b40*/  LDC.64 R4, c[0x0][0x3a0] ;  /* 0x0000e800ff047b82 */ /* 0x000e620000000a00 */
[----:B------:R-:W2:Y:S01]  /*0b50*/  LDCU UR6, c[0x0][0x390] ;  /* 0x00007200ff0677ac */ /* 0x000ea20008000800 */
[----:B------:R-:W3:Y:S01]  /*0b60*/  LDCU.64 UR4, c[0x0][0x388] ;  /* 0x00007100ff0477ac */ /* 0x000ee20008000a00 */
[----:B--2---:R-:W-:Y:S02]  /*0b70*/  IMAD R6, R7, UR6, R6 ;  /* 0x0000000607067c24 */ /* 0x004fe4000f8e0206 */
[----:B-1----:R-:W-:-:S05]  /*0b80*/  FFMA R2, R2, R4, R5 ;  /* 0x0000000402027223 */ /* 0x002fca0000000005 */
[----:B------:R-:W-:-:S04]  /*0b90*/  FMNMX R2, R2, 255, PT ;  /* 0x437f000002027809 */ /* 0x000fc80003800000 */
[----:B------:R-:W-:Y:S02]  /*0ba0*/  FMNMX R0, RZ, R2, !PT ;  /* 0x00000002ff007209 */ /* 0x000fe40007800000 */
[C---:B---3--:R-:W-:Y:S02]  /*0bb0*/  IADD3 R2, P0, PT, R6.reuse, UR4, RZ ;  /* 0x0000000406027c10 */ /* 0x048fe4000ff1e0ff */
[----:B------:R-:W1:Y:S02]  /*0bc0*/  F2I.U32.TRUNC.NTZ R5, R0 ;  /* 0x0000000000057305 */ /* 0x000e64000020f000 */
[----:B------:R-:W-:-:S05]  /*0bd0*/  LEA.HI.X.SX32 R3, R6, UR5, 0x1, P0 ;  /* 0x0000000506037c11 */ /* 0x000fca00080f0eff */
[----:B-1----:R-:W-:Y:S01]  /*0be0*/  STG.E.U8 desc[UR12][R2.64], R5 ;  /* 0x0000000502007986 */ /* 0x002fe2000c10110c */
[----:B------:R-:W-:Y:S05]  /*0bf0*/  EXIT ;  /* 0x000000000000794d */ /* 0x000fea0003800000 */
        .weak           $__internal_1_$__cuda_sm3x_div_rn_noftz_f32_slowpath
        .type           $__internal_1_$__cuda_sm3x_div_rn_noftz_f32_slowpath,@function
        .size           $__internal_1_$__cuda_sm3x_div_rn_noftz_f32_slowpath,(.L_x_58 - $__internal_1_$__cuda_sm3x_div_rn_noftz_f32_slowpath)
$__internal_1_$__cuda_sm3x_div_rn_noftz_f32_slowpath:
[--C-:B------:R-:W-:Y:S01]  /*0c00*/  SHF.R.U32.HI R3, RZ, 0x17, R0.reuse ;  /* 0x00000017ff037819 */ /* 0x100fe20000011600 */
[----:B------:R-:W-:Y:S04]  /*0c10*/  BSSY.RECONVERGENT B0, `(.L_x_44) ;  /* 0x000005c000007945 */ /* 0x000fe80003800200 */
[----:B------:R-:W-:Y:S01]  /*0c20*/  BSSY.RELIABLE B3, `(.L_x_45) ;  /* 0x000001a000037945 */ /* 0x000fe20003800100 */
[----:B------:R-:W-:Y:S01]  /*0c30*/  IMAD.MOV.U32 R18, RZ, RZ, R0 ;  /* 0x000000ffff127224 */ /* 0x000fe200078e0000 */
[----:B------:R-:W-:-:S04]  /*0c40*/  LOP3.LUT R20, R3, 0xff, RZ, 0xc0, !PT ;  /* 0x000000ff03147812 */ /* 0x000fc800078ec0ff */
[----:B------:R-:W-:-:S04]  /*0c50*/  IADD3 R19, PT, PT, R20, -0x1, RZ ;  /* 0xffffffff14137810 */ /* 0x000fc80007ffe0ff */
[----:B------:R-:W-:-:S13]  /*0c60*/  ISETP.GT.U32.OR P0, PT, R19, 0xfd, !PT ;  /* 0x000000fd1300780c */ /* 0x000fda0007f04470 */
[----:B------:R-:W-:Y:S01]  /*0c70*/  @!P0 IMAD.MOV.U32 R3, RZ, RZ, RZ ;  /* 0x000000ffff038224 */ /* 0x000fe200078e00ff */
[----:B------:R-:W-:Y:S06]  /*0c80*/  @!P0 BRA `(.L_x_46) ;  /* 0x00000000004c8947 */ /* 0x000fec0003800000 */
[----:B------:R-:W-:-:S13]  /*0c90*/  FSETP.GTU.FTZ.AND P0, PT, |R0|, +INF , PT ;  /* 0x7f8000000000780b */ /* 0x000fda0003f1c200 */
[----:B------:R-:W-:Y:S05]  /*0ca0*/  @P0 BREAK.RELIABLE B3 ;  /* 0x0000000000030942 */ /* 0x000fea0003800100 */
[----:B------:R-:W-:Y:S05]  /*0cb0*/  @P0 BRA `(.L_x_47) ;  /* 0x0000000400400947 */ /* 0x000fea0003800000 */
[----:B------:R-:W-:-:S05]  /*0cc0*/  HFMA2 R3, -RZ, RZ, 3.748046875, 0 ;  /* 0x437f0000ff037431 */ /* 0x000fca00000001ff */
[----:B------:R-:W-:-:S13]  /*0cd0*/  LOP3.LUT P0, RZ, R3, 0x7fffffff, R18, 0xc8, !PT ;  /* 0x7fffffff03ff7812 */ /* 0x000fda000780c812 */
[----:B------:R-:W-:Y:S05]  /*0ce0*/  @!P0 BREAK.RELIABLE B3 ;  /* 0x0000000000038942 */ /* 0x000fea0003800100 */
[----:B------:R-:W-:Y:S05]  /*0cf0*/  @!P0 BRA `(.L_x_48) ;  /* 0x0000000400288947 */ /* 0x000fea0003800000 */
[----:B------:R-:W-:-:S13]  /*0d00*/  LOP3.LUT P0, RZ, R18, 0x7fffffff, RZ, 0xc0, !PT ;  /* 0x7fffffff12ff7812 */ /* 0x000fda000780c0ff */
[----:B------:R-:W-:Y:S05]  /*0d10*/  @!P0 BREAK.RELIABLE B3 ;  /* 0x0000000000038942 */ /* 0x000fea0003800100 */
[----:B------:R-:W-:Y:S05]  /*0d20*/  @!P0 BRA `(.L_x_49) ;  /* 0x0000000400148947 */ /* 0x000fea0003800000 */
[----:B------:R-:W-:Y:S02]  /*0d30*/  FSETP.NEU.FTZ.AND P1, PT, |R0|, +INF , PT ;  /* 0x7f8000000000780b */ /* 0x000fe40003f3d200 */
[----:B------:R-:W-:-:S04]  /*0d40*/  LOP3.LUT P0, RZ, R3, 0x7fffffff, RZ, 0xc0, !PT ;  /* 0x7fffffff03ff7812 */ /* 0x000fc8000780c0ff */
[----:B------:R-:W-:-:S13]  /*0d50*/  PLOP3.LUT P0, PT, P1, P0, PT, 0x2f, 0xf2 ;  /* 0x0000000000f2781c */ /* 0x000fda0000f00577 */
[----:B------:R-:W-:Y:S05]  /*0d60*/  @P0 BREAK.RELIABLE B3 ;  /* 0x0000000000030942 */ /* 0x000fea0003800100 */
[----:B------:R-:W-:Y:S05]  /*0d70*/  @P0 BRA `(.L_x_50) ;  /* 0x0000000000f40947 */ /* 0x000fea0003800000 */
[----:B------:R-:W-:-:S13]  /*0d80*/  ISETP.GE.AND P0, PT, R19, RZ, PT ;  /* 0x000000ff1300720c */ /* 0x000fda0003f06270 */
[----:B------:R-:W-:Y:S02]  /*0d90*/  @P0 IMAD.MOV.U32 R3, RZ, RZ, RZ ;  /* 0x000000ffff030224 */ /* 0x000fe400078e00ff */
[----:B------:R-:W-:Y:S01]  /*0da0*/  @!P0 FFMA R18, R0, 1.84467440737095516160e+19, RZ ;  /* 0x5f80000000128823 */ /* 0x000fe200000000ff */
[----:B------:R-:W-:-:S07]  /*0db0*/  @!P0 IMAD.MOV.U32 R3, RZ, RZ, -0x40 ;  /* 0xffffffc0ff038424 */ /* 0x000fce00078e00ff */
.L_x_46:
[----:B------:R-:W-:Y:S05]  /*0dc0*/  BSYNC.RELIABLE B3 ;  /* 0x0000000000037941 */ /* 0x000fea0003800100 */
.L_x_45:
[----:B------:R-:W-:Y:S01]  /*0dd0*/  UMOV UR4, 0x437f0000 ;  /* 0x437f000000047882 */ /* 0x000fe20000000000 */
[----:B------:R-:W-:Y:S01]  /*0de0*/  IADD3 R20, PT, PT, R20, -0x7f, RZ ;  /* 0xffffff8114147810 */ /* 0x000fe20007ffe0ff */
[----:B------:R-:W-:Y:S01]  /*0df0*/  UIADD3 UR4, UPT, UPT, UR4, -0x3800000, URZ ;  /* 0xfc80000004047890 */ /* 0x000fe2000fffe0ff */
[----:B------:R-:W-:Y:S02]  /*0e00*/  BSSY.RECONVERGENT B3, `(.L_x_51) ;  /* 0x0000033000037945 */ /* 0x000fe40003800200 */
[----:B------:R-:W-:Y:S01]  /*0e10*/  IADD3 R3, PT, PT, R3, -0x7, R20 ;  /* 0xfffffff903037810 */ /* 0x000fe20007ffe014 */
[----:B------:R-:W-:Y:S02]  /*0e20*/  IMAD R0, R20, -0x800000, R18 ;  /* 0xff80000014007824 */ /* 0x000fe400078e0212 */
[----:B------:R-:W-:-:S03]  /*0e30*/  FADD.FTZ R21, -RZ, -UR4 ;  /* 0x80000004ff157e21 */ /* 0x000fc60008010100 */
[----:B------:R-:W0:Y:S02]  /*0e40*/  MUFU.RCP R19, UR4 ;  /* 0x0000000400137d08 */ /* 0x000e240008001000 */
[----:B0-----:R-:W-:-:S04]  /*0e50*/  FFMA R22, R19, R21, 1 ;  /* 0x3f80000013167423 */ /* 0x001fc80000000015 */
[----:B------:R-:W-:-:S04]  /*0e60*/  FFMA R19, R19, R22, R19 ;  /* 0x0000001613137223 */ /* 0x000fc80000000013 */
[----:B------:R-:W-:-:S04]  /*0e70*/  FFMA R18, R0, R19, RZ ;  /* 0x0000001300127223 */ /* 0x000fc800000000ff */
[----:B------:R-:W-:-:S04]  /*0e80*/  FFMA R22, R21, R18, R0 ;  /* 0x0000001215167223 */ /* 0x000fc80000000000 */
[----:B------:R-:W-:-:S04]  /*0e90*/  FFMA R18, R19, R22, R18 ;  /* 0x0000001613127223 */ /* 0x000fc80000000012 */
[----:B------:R-:W-:-:S04]  /*0ea0*/  FFMA R23, R21, R18, R0 ;  /* 0x0000001215177223 */ /* 0x000fc80000000000 */
[----:B------:R-:W-:-:S05]  /*0eb0*/  FFMA R0, R19, R23, R18 ;  /* 0x0000001713007223 */ /* 0x000fca0000000012 */
[----:B------:R-:W-:-:S04]  /*0ec0*/  SHF.R.U32.HI R21, RZ, 0x17, R0 ;  /* 0x00000017ff157819 */ /* 0x000fc80000011600 */
[----:B------:R-:W-:-:S05]  /*0ed0*/  LOP3.LUT R21, R21, 0xff, RZ, 0xc0, !PT ;  /* 0x000000ff15157812 */ /* 0x000fca00078ec0ff */
[----:B------:R-:W-:-:S04]  /*0ee0*/  IMAD.IADD R21, R21, 0x1, R3 ;  /* 0x0000000115157824 */ /* 0x000fc800078e0203 */
        /* <DEDUP_REMOVED lines=10> */
[-CC-:B------:R-:W-:Y:S01]  /*0f90*/  FFMA.RZ R3, R19, R23.reuse, R18.reuse ;  /* 0x0000001713037223 */ /* 0x180fe2000000c012 */
[C---:B------:R-:W-:Y:S02]  /*0fa0*/  ISETP.NE.AND P3, PT, R21.reuse, RZ, PT ;  /* 0x000000ff1500720c */ /* 0x040fe40003f65270 */
[----:B------:R-:W-:Y:S02]  /*0fb0*/  ISETP.NE.AND P1, PT, R21, RZ, PT ;  /* 0x000000ff1500720c */ /* 0x000fe40003f25270 */
[----:B------:R-:W-:Y:S01]  /*0fc0*/  LOP3.LUT R20, R3, 0x7fffff, RZ, 0xc0, !PT ;  /* 0x007fffff03147812 */ /* 0x000fe200078ec0ff */
[CCC-:B------:R-:W-:Y:S01]  /*0fd0*/  FFMA.RP R3, R19.reuse, R23.reuse, R18.reuse ;  /* 0x0000001713037223 */ /* 0x1c0fe20000008012 */
[----:B------:R-:W-:Y:S01]  /*0fe0*/  FFMA.RM R18, R19, R23, R18 ;  /* 0x0000001713127223 */ /* 0x000fe20000004012 */
[----:B------:R-:W-:Y:S01]  /*0ff0*/  IADD3 R19, PT, PT, R21, 0x20, RZ ;  /* 0x0000002015137810 */ /* 0x000fe20007ffe0ff */
[----:B------:R-:W-:Y:S01]  /*1000*/  IMAD.MOV R21, RZ, RZ, -R21 ;  /* 0x000000ffff157224 */ /* 0x000fe200078e0a15 */
[----:B------:R-:W-:-:S02]  /*1010*/  LOP3.LUT R20, R20, 0x800000, RZ, 0xfc, !PT ;  /* 0x0080000014147812 */ /* 0x000fc400078efcff */
[----:B------:R-:W-:Y:S02]  /*1020*/  FSETP.NEU.FTZ.AND P0, PT, R3, R18, PT ;  /* 0x000000120300720b */ /* 0x000fe40003f1d000 */
[----:B------:R-:W-:Y:S02]  /*1030*/  SHF.L.U32 R19, R20, R19, RZ ;  /* 0x0000001314137219 */ /* 0x000fe400000006ff */
[----:B------:R-:W-:Y:S02]  /*1040*/  SEL R3, R21, RZ, P3 ;  /* 0x000000ff15037207 */ /* 0x000fe40001800000 */
[----:B------:R-:W-:Y:S02]  /*1050*/  ISETP.NE.AND P1, PT, R19, RZ, P1 ;  /* 0x000000ff1300720c */ /* 0x000fe40000f25270 */
[----:B------:R-:W-:Y:S02]  /*1060*/  SHF.R.U32.HI R3, RZ, R3, R20 ;  /* 0x00000003ff037219 */ /* 0x000fe40000011614 */
[----:B------:R-:W-:-:S02]  /*1070*/  PLOP3.LUT P0, PT, P0, P1, PT, 0xf8, 0x8f ;  /* 0x00000000008f781c */ /* 0x000fc40000703f70 */
[----:B------:R-:W-:Y:S02]  /*1080*/  SHF.R.U32.HI R19, RZ, 0x1, R3 ;  /* 0x00000001ff137819 */ /* 0x000fe40000011603 */
[----:B------:R-:W-:-:S04]  /*1090*/  SEL R18, RZ, 0x1, !P0 ;  /* 0x00000001ff127807 */ /* 0x000fc80004000000 */
[----:B------:R-:W-:-:S04]  /*10a0*/  LOP3.LUT R18, R18, 0x1, R19, 0xf8, !PT ;  /* 0x0000000112127812 */ /* 0x000fc800078ef813 */
[----:B------:R-:W-:-:S05]  /*10b0*/  LOP3.LUT R18, R18, R3, RZ, 0xc0, !PT ;  /* 0x0000000312127212 */ /* 0x000fca00078ec0ff */
[----:B------:R-:W-:-:S05]  /*10c0*/  IMAD.IADD R19, R19, 0x1, R18 ;  /* 0x0000000113137824 */ /* 0x000fca00078e0212 */
[----:B------:R-:W-:Y:S01]  /*10d0*/  LOP3.LUT R0, R19, R0, RZ, 0xfc, !PT ;  /* 0x0000000013007212 */ /* 0x000fe200078efcff */
[----:B------:R-:W-:Y:S06]  /*10e0*/  BRA `(.L_x_54) ;  /* 0x0000000000107947 */ /* 0x000fec0003800000 */
.L_x_53:
[----:B------:R-:W-:-:S04]  /*10f0*/  LOP3.LUT R0, R0, 0x80000000, RZ, 0xc0, !PT ;  /* 0x8000000000007812 */ /* 0x000fc800078ec0ff */
[----:B------:R-:W-:Y:S01]  /*1100*/  LOP3.LUT R0, R0, 0x7f800000, RZ, 0xfc, !PT ;  /* 0x7f80000000007812 */ /* 0x000fe200078efcff */
[----:B------:R-:W-:Y:S06]  /*1110*/  BRA `(.L_x_54) ;  /* 0x0000000000047947 */ /* 0x000fec0003800000 */
.L_x_52:
[----:B------:R-:W-:-:S07]  /*1120*/  LEA R0, R3, R0, 0x17 ;  /* 0x0000000003007211 */ /* 0x000fce00078eb8ff */
.L_x_54:
[----:B------:R-:W-:Y:S05]  /*1130*/  BSYNC.RECONVERGENT B3 ;  /* 0x0000000000037941 */ /* 0x000fea0003800200 */
.L_x_51:
[----:B------:R-:W-:Y:S05]  /*1140*/  BRA `(.L_x_55) ;  /* 0x0000000000207947 */ /* 0x000fea0003800000 */
.L_x_50:
[----:B------:R-:W-:-:S04]  /*1150*/  LOP3.LUT R0, R3, 0x80000000, R18, 0x48, !PT ;  /* 0x8000000003007812 */ /* 0x000fc800078e4812 */
[----:B------:R-:W-:Y:S01]  /*1160*/  LOP3.LUT R0, R0, 0x7f800000, RZ, 0xfc, !PT ;  /* 0x7f80000000007812 */ /* 0x000fe200078efcff */
[----:B------:R-:W-:Y:S06]  /*1170*/  BRA `(.L_x_55) ;  /* 0x0000000000147947 */ /* 0x000fec0003800000 */
.L_x_49:
[----:B------:R-:W-:Y:S01]  /*1180*/  LOP3.LUT R0, R3, 0x80000000, R18, 0x48, !PT ;  /* 0x8000000003007812 */ /* 0x000fe200078e4812 */
[----:B------:R-:W-:Y:S06]  /*1190*/  BRA `(.L_x_55) ;  /* 0x00000000000c7947 */ /* 0x000fec0003800000 */
.L_x_48:
[----:B------:R-:W0:Y:S01]  /*11a0*/  MUFU.RSQ R0, -QNAN ;  /* 0xffc0000000007908 */ /* 0x000e220000001400 */
[----:B------:R-:W-:Y:S05]  /*11b0*/  BRA `(.L_x_55) ;  /* 0x0000000000047947 */ /* 0x000fea0003800000 */
.L_x_47:
[----:B------:R-:W-:-:S07]  /*11c0*/  FADD.FTZ R0, R0, 255 ;  /* 0x437f000000007421 */ /* 0x000fce0000010000 */
.L_x_55:
[----:B------:R-:W-:Y:S05]  /*11d0*/  BSYNC.RECONVERGENT B0 ;  /* 0x0000000000007941 */ /* 0x000fea0003800200 */
.L_x_44:
[----:B------:R-:W-:-:S04]  /*11e0*/  IMAD.MOV.U32 R3, RZ, RZ, 0x0 ;  /* 0x00000000ff037424 */ /* 0x000fc800078e00ff */
[----:B0-----:R-:W-:Y:S05]  /*11f0*/  RET.REL.NODEC R2 `(_Z17ConvolutionKernelPhS_iiiiff) ;  /* 0xffffffec02807950 */ /* 0x001fea0003c3ffff */
.L_x_56:
        /* <DEDUP_REMOVED lines=16> */
.L_x_58:


//--------------------- .nv.shared._Z20ConvolutionKernelRGBPhS_iiiiff --------------------------
	.section	.nv.shared._Z20ConvolutionKernelRGBPhS_iiiiff,"aw",@nobits
	.sectionflags	@""
	.align	4
.nv.shared._Z20ConvolutionKernelRGBPhS_iiiiff:
	.zero		7936


//--------------------- .nv.shared.reserved.0     --------------------------
	.section	.nv.shared.reserved.0,"aw",@nobits
	.weak		__nv_reservedSMEM_offset_0_alias
	.size		__nv_reservedSMEM_offset_0_alias, 0, 64
	.other		__nv_reservedSMEM_offset_0_alias,@"STO_CUDA_RESERVED_SHARED STV_DEFAULT"
__nv_reservedSMEM_offset_0_alias:
	.zero		0
	.zero		64


//--------------------- .nv.shared._Z17ConvolutionKernelPhS_iiiiff --------------------------
	.section	.nv.shared._Z17ConvolutionKernelPhS_iiiiff,"aw",@nobits
	.sectionflags	@""
	.align	4
.nv.shared._Z17ConvolutionKernelPhS_iiiiff:
	.zero		3328


//--------------------- .nv.constant0._Z20ConvolutionKernelRGBPhS_iiiiff --------------------------
	.section	.nv.constant0._Z20ConvolutionKernelRGBPhS_iiiiff,"a",@progbits
	.sectionflags	@""
	.align	4
.nv.constant0._Z20ConvolutionKernelRGBPhS_iiiiff:
	.zero		936


//--------------------- .nv.constant0._Z17ConvolutionKernelPhS_iiiiff --------------------------
	.section	.nv.constant0._Z17ConvolutionKernelPhS_iiiiff,"a",@progbits
	.sectionflags	@""
	.align	4
.nv.constant0._Z17ConvolutionKernelPhS_iiiiff:
	.zero		936


//--------------------- SYMBOLS --------------------------

	.type		.nv.reservedSmem.offset0,@object
	.size		.nv.reservedSmem.offset0,0x4
	.type		.nv.reservedSmem.cap,@object
	.size		.nv.reservedSmem.cap,0x4
